	.target	sm_90a

	.elftype	@"ET_EXEC"


//--------------------- .note.nv.tkinfo           --------------------------
	.section	.note.nv.tkinfo,"",@"SHT_NOTE"
	.sectionflags	@"SHF_NOTE_NV_TKINFO"
	.tkinfo
        /*0018*/ 	.word	0x00000002
        /*0030*/ 	.string	""
        /*0030*/ 	.string	"ptxas"
        /*0030*/ 	.string	"Cuda compilation tools, release 13.0, V13.0.88"
        /*0030*/ 	.string	"Build cuda_13.0.r13.0/compiler.36424714_0"
        /*0030*/ 	.string	"-arch sm_90a -m 64 "



//--------------------- .note.nv.cuinfo           --------------------------
	.section	.note.nv.cuinfo,"",@"SHT_NOTE"
	.sectionflags	@"SHF_NOTE_NV_CUINFO"
        /*0018*/ 	.short	0x0002
        /*001a*/ 	.short	0x005a
        /*001c*/ 	.short	0x0082
	.zero		2


//--------------------- .nv.info                  --------------------------
	.section	.nv.info,"",@"SHT_CUDA_INFO"
	.align	4


	//----- nvinfo : EIATTR_REGCOUNT
	.align		4
        /*0000*/ 	.byte	0x04, 0x2f
        /*0002*/ 	.short	(.L_16 - .L_15)
	.align		4
.L_15:
        /*0004*/ 	.word	index@(_ZN7cutlass13device_kernelINS_4gemm6kernel13GemmUniversalIN4cute5tupleIJiiiiEEENS1_10collective13CollectiveMmaINS1_39MainloopSm90TmaGmmaRmemAWarpSpecializedILi9ENS5_IJNS4_1CILi1EEESB_SB_EEENS1_35KernelTmaWarpSpecializedCooperativeEEENS5_IJNSA_ILi128EEENSA_ILi64EEENSA_ILi32EEEEEEfNS5_IJlSB_lEEEfNS5_IJSB_llEEENS4_8TiledMMAINS4_8MMA_AtomIJNS4_4SM904GMMA29MMA_64x64x8_F32TF32TF32_RS_TNILNSO_7ScaleInE1ELSQ_1EEEEEENS4_6LayoutINS5_IJNSA_ILi2EEESB_SB_EEENS5_IJSB_NSA_ILi0EEESW_EEEEENS5_IJNS4_10UnderscoreESZ_SZ_EEEEENS4_13SM90_TMA_LOADENS4_14ComposedLayoutINS4_7SwizzleILi3ELi4ELi3EEENS4_18smem_ptr_flag_bitsILi32EEENST_INS5_IJNSA_ILi8EEESH_EEENS5_IJSH_SB_EEEEEEEvNS4_8identityES12_NS13_INS14_ILi1ELi4ELi3EEES17_NST_INS5_IJS18_S18_EEENS5_IJSB_S18_EEEEEEENS4_9Copy_AtomIJNS4_39AutoVectorizingCopyWithAssumedAlignmentILi128EEEfEEES1D_EENS_8epilogue10collective6detail29Sm90TmaWarpSpecializedAdapterINS1P_15DefaultEpilogueIfSJ_SJ_NS1O_6thread17LinearCombinationIfLi1EffLNS1T_9ScaleType4KindE0ELNS_15FloatRoundStyleE2EfEENS1_15EpilogueDefaultEEEEEvvEEEEvNT_6ParamsE)
        /*0008*/ 	.word	0x000000a8


	//----- nvinfo : EIATTR_FRAME_SIZE
	.align		4
.L_16:
        /*000c*/ 	.byte	0x04, 0x11
        /*000e*/ 	.short	(.L_18 - .L_17)
	.align		4
.L_17:
        /*0010*/ 	.word	index@(_ZN7cutlass13device_kernelINS_4gemm6kernel13GemmUniversalIN4cute5tupleIJiiiiEEENS1_10collective13CollectiveMmaINS1_39MainloopSm90TmaGmmaRmemAWarpSpecializedILi9ENS5_IJNS4_1CILi1EEESB_SB_EEENS1_35KernelTmaWarpSpecializedCooperativeEEENS5_IJNSA_ILi128EEENSA_ILi64EEENSA_ILi32EEEEEEfNS5_IJlSB_lEEEfNS5_IJSB_llEEENS4_8TiledMMAINS4_8MMA_AtomIJNS4_4SM904GMMA29MMA_64x64x8_F32TF32TF32_RS_TNILNSO_7ScaleInE1ELSQ_1EEEEEENS4_6LayoutINS5_IJNSA_ILi2EEESB_SB_EEENS5_IJSB_NSA_ILi0EEESW_EEEEENS5_IJNS4_10UnderscoreESZ_SZ_EEEEENS4_13SM90_TMA_LOADENS4_14ComposedLayoutINS4_7SwizzleILi3ELi4ELi3EEENS4_18smem_ptr_flag_bitsILi32EEENST_INS5_IJNSA_ILi8EEESH_EEENS5_IJSH_SB_EEEEEEEvNS4_8identityES12_NS13_INS14_ILi1ELi4ELi3EEES17_NST_INS5_IJS18_S18_EEENS5_IJSB_S18_EEEEEEENS4_9Copy_AtomIJNS4_39AutoVectorizingCopyWithAssumedAlignmentILi128EEEfEEES1D_EENS_8epilogue10collective6detail29Sm90TmaWarpSpecializedAdapterINS1P_15DefaultEpilogueIfSJ_SJ_NS1O_6thread17LinearCombinationIfLi1EffLNS1T_9ScaleType4KindE0ELNS_15FloatRoundStyleE2EfEENS1_15EpilogueDefaultEEEEEvvEEEEvNT_6ParamsE)
        /*0014*/ 	.word	0x00000000


	//----- nvinfo : EIATTR_MIN_STACK_SIZE
	.align		4
.L_18:
        /*0018*/ 	.byte	0x04, 0x12
        /*001a*/ 	.short	(.L_20 - .L_19)
	.align		4
.L_19:
        /*001c*/ 	.word	index@(_ZN7cutlass13device_kernelINS_4gemm6kernel13GemmUniversalIN4cute5tupleIJiiiiEEENS1_10collective13CollectiveMmaINS1_39MainloopSm90TmaGmmaRmemAWarpSpecializedILi9ENS5_IJNS4_1CILi1EEESB_SB_EEENS1_35KernelTmaWarpSpecializedCooperativeEEENS5_IJNSA_ILi128EEENSA_ILi64EEENSA_ILi32EEEEEEfNS5_IJlSB_lEEEfNS5_IJSB_llEEENS4_8TiledMMAINS4_8MMA_AtomIJNS4_4SM904GMMA29MMA_64x64x8_F32TF32TF32_RS_TNILNSO_7ScaleInE1ELSQ_1EEEEEENS4_6LayoutINS5_IJNSA_ILi2EEESB_SB_EEENS5_IJSB_NSA_ILi0EEESW_EEEEENS5_IJNS4_10UnderscoreESZ_SZ_EEEEENS4_13SM90_TMA_LOADENS4_14ComposedLayoutINS4_7SwizzleILi3ELi4ELi3EEENS4_18smem_ptr_flag_bitsILi32EEENST_INS5_IJNSA_ILi8EEESH_EEENS5_IJSH_SB_EEEEEEEvNS4_8identityES12_NS13_INS14_ILi1ELi4ELi3EEES17_NST_INS5_IJS18_S18_EEENS5_IJSB_S18_EEEEEEENS4_9Copy_AtomIJNS4_39AutoVectorizingCopyWithAssumedAlignmentILi128EEEfEEES1D_EENS_8epilogue10collective6detail29Sm90TmaWarpSpecializedAdapterINS1P_15DefaultEpilogueIfSJ_SJ_NS1O_6thread17LinearCombinationIfLi1EffLNS1T_9ScaleType4KindE0ELNS_15FloatRoundStyleE2EfEENS1_15EpilogueDefaultEEEEEvvEEEEvNT_6ParamsE)
        /*0020*/ 	.word	0x00000000
.L_20:


//--------------------- .nv.compat                --------------------------
	.section	.nv.compat,"",@"SHT_CUDA_COMPAT_INFO"
	.align	4
        /*0000*/ 	.byte	0x02, 0x09, 0x01, 0x00, 0x02, 0x02, 0x04, 0x00, 0x02, 0x05, 0x05, 0x00, 0x03, 0x07, 0x01, 0x01
        /*0010*/ 	.byte	0x02, 0x03, 0x01, 0x00, 0x02, 0x06, 0x01, 0x00, 0x04, 0x0b, 0x08, 0x00, 0x00, 0x00, 0x00, 0x00
        /*0020*/ 	.byte	0x00, 0x00, 0x00, 0x00


//--------------------- .nv.info._ZN7cutlass13device_kernelINS_4gemm6kernel13GemmUniversalIN4cute5tupleIJiiiiEEENS1_10collective13CollectiveMmaINS1_39MainloopSm90TmaGmmaRmemAWarpSpecializedILi9ENS5_IJNS4_1CILi1EEESB_SB_EEENS1_35KernelTmaWarpSpecializedCooperativeEEENS5_IJNSA_ILi128EEENSA_ILi64EEENSA_ILi32EEEEEEfNS5_IJlSB_lEEEfNS5_IJSB_llEEENS4_8TiledMMAINS4_8MMA_AtomIJNS4_4SM904GMMA29MMA_64x64x8_F32TF32TF32_RS_TNILNSO_7ScaleInE1ELSQ_1EEEEEENS4_6LayoutINS5_IJNSA_ILi2EEESB_SB_EEENS5_IJSB_NSA_ILi0EEESW_EEEEENS5_IJNS4_10UnderscoreESZ_SZ_EEEEENS4_13SM90_TMA_LOADENS4_14ComposedLayoutINS4_7SwizzleILi3ELi4ELi3EEENS4_18smem_ptr_flag_bitsILi32EEENST_INS5_IJNSA_ILi8EEESH_EEENS5_IJSH_SB_EEEEEEEvNS4_8identityES12_NS13_INS14_ILi1ELi4ELi3EEES17_NST_INS5_IJS18_S18_EEENS5_IJSB_S18_EEEEEEENS4_9Copy_AtomIJNS4_39AutoVectorizingCopyWithAssumedAlignmentILi128EEEfEEES1D_EENS_8epilogue10collective6detail29Sm90TmaWarpSpecializedAdapterINS1P_15DefaultEpilogueIfSJ_SJ_NS1O_6thread17LinearCombinationIfLi1EffLNS1T_9ScaleType4KindE0ELNS_15FloatRoundStyleE2EfEENS1_15EpilogueDefaultEEEEEvvEEEEvNT_6ParamsE --------------------------
	.section	.nv.info._ZN7cutlass13device_kernelINS_4gemm6kernel13GemmUniversalIN4cute5tupleIJiiiiEEENS1_10collective13CollectiveMmaINS1_39MainloopSm90TmaGmmaRmemAWarpSpecializedILi9ENS5_IJNS4_1CILi1EEESB_SB_EEENS1_35KernelTmaWarpSpecializedCooperativeEEENS5_IJNSA_ILi128EEENSA_ILi64EEENSA_ILi32EEEEEEfNS5_IJlSB_lEEEfNS5_IJSB_llEEENS4_8TiledMMAINS4_8MMA_AtomIJNS4_4SM904GMMA29MMA_64x64x8_F32TF32TF32_RS_TNILNSO_7ScaleInE1ELSQ_1EEEEEENS4_6LayoutINS5_IJNSA_ILi2EEESB_SB_EEENS5_IJSB_NSA_ILi0EEESW_EEEEENS5_IJNS4_10UnderscoreESZ_SZ_EEEEENS4_13SM90_TMA_LOADENS4_14ComposedLayoutINS4_7SwizzleILi3ELi4ELi3EEENS4_18smem_ptr_flag_bitsILi32EEENST_INS5_IJNSA_ILi8EEESH_EEENS5_IJSH_SB_EEEEEEEvNS4_8identityES12_NS13_INS14_ILi1ELi4ELi3EEES17_NST_INS5_IJS18_S18_EEENS5_IJSB_S18_EEEEEEENS4_9Copy_AtomIJNS4_39AutoVectorizingCopyWithAssumedAlignmentILi128EEEfEEES1D_EENS_8epilogue10collective6detail29Sm90TmaWarpSpecializedAdapterINS1P_15DefaultEpilogueIfSJ_SJ_NS1O_6thread17LinearCombinationIfLi1EffLNS1T_9ScaleType4KindE0ELNS_15FloatRoundStyleE2EfEENS1_15EpilogueDefaultEEEEEvvEEEEvNT_6ParamsE,"",@"SHT_CUDA_INFO"
	.sectionflags	@""
	.align	4


	//----- nvinfo : EIATTR_CUDA_API_VERSION
	.align		4
        /*0000*/ 	.byte	0x04, 0x37
        /*0002*/ 	.short	(.L_22 - .L_21)
.L_21:
        /*0004*/ 	.word	0x00000082


	//----- nvinfo : EIATTR_KPARAM_INFO
	.align		4
.L_22:
        /*0008*/ 	.byte	0x04, 0x17
        /*000a*/ 	.short	(.L_24 - .L_23)
.L_23:
        /*000c*/ 	.word	0x00000000
        /*0010*/ 	.short	0x0000
        /*0012*/ 	.short	0x0070
        /*0014*/ 	.byte	0x00, 0xf0, 0x01, 0x10


	//----- nvinfo : EIATTR_SPARSE_MMA_MASK
	.align		4
.L_24:
        /*0018*/ 	.byte	0x03, 0x50
        /*001a*/ 	.short	0x0000


	//----- nvinfo : EIATTR_MAXREG_COUNT
	.align		4
        /*001c*/ 	.byte	0x03, 0x1b
        /*001e*/ 	.short	0x00a8


	//----- nvinfo : EIATTR_NUM_BARRIERS
	.align		4
        /*0020*/ 	.byte	0x02, 0x4c
        /*0022*/ 	.byte	0x01
	.zero		1


	//----- nvinfo : EIATTR_EXTERNS
	.align		4
        /*0024*/ 	.byte	0x04, 0x0f
        /*0026*/ 	.short	(.L_26 - .L_25)


	//   ....[0]....
	.align		4
.L_25:
        /*0028*/ 	.word	index@(__assertfail)


	//----- nvinfo : EIATTR_MERCURY_ISA_VERSION
	.align		4
.L_26:
        /*002c*/ 	.byte	0x03, 0x5f
        /*002e*/ 	.short	0x0101


	//----- nvinfo : EIATTR_INT_WARP_WIDE_INSTR_OFFSETS
	.align		4
        /*0030*/ 	.byte	0x04, 0x31
        /*0032*/ 	.short	(.L_28 - .L_27)


	//   ....[0]....
.L_27:
        /*0034*/ 	.word	0x00000480


	//   ....[1]....
        /*0038*/ 	.word	0x000004b0


	//   ....[2]....
        /*003c*/ 	.word	0x00000590


	//----- nvinfo : EIATTR_COOP_GROUP_MASK_REGIDS
	.align		4
.L_28:
        /*0040*/ 	.byte	0x04, 0x29
        /*0042*/ 	.short	(.L_30 - .L_29)


	//   ....[0]....
.L_29:
        /*0044*/ 	.word	0xffffffff


	//   ....[1]....
        /*0048*/ 	.word	0xffffffff


	//   ....[2]....
        /*004c*/ 	.word	0xffffffff


	//   ....[3]....
        /*0050*/ 	.word	0xffffffff


	//   ....[4]....
        /*0054*/ 	.word	0x0500000f


	//----- nvinfo : EIATTR_COOP_GROUP_INSTR_OFFSETS
	.align		4
.L_30:
        /*0058*/ 	.byte	0x04, 0x28
        /*005a*/ 	.short	(.L_32 - .L_31)


	//   ....[0]....
.L_31:
        /*005c*/ 	.word	0x00000060


	//   ....[1]....
        /*0060*/ 	.word	0x00000070


	//   ....[2]....
        /*0064*/ 	.word	0x00000130


	//   ....[3]....
        /*0068*/ 	.word	0x00000390


	//   ....[4]....
        /*006c*/ 	.word	0x00006b90


	//----- nvinfo : EIATTR_REG_RECONFIG
	.align		4
.L_32:
        /*0070*/ 	.byte	0x01, 0x54
	.zero		2


	//----- nvinfo : EIATTR_SYSCALL_OFFSETS
	.align		4
        /*0074*/ 	.byte	0x04, 0x46
        /*0076*/ 	.short	(.L_34 - .L_33)


	//   ....[0]....
.L_33:
        /*0078*/ 	.word	0x00001150


	//   ....[1]....
        /*007c*/ 	.word	0x00001280


	//   ....[2]....
        /*0080*/ 	.word	0x00001370


	//   ....[3]....
        /*0084*/ 	.word	0x000054f0


	//   ....[4]....
        /*0088*/ 	.word	0x00005620


	//----- nvinfo : EIATTR_MBARRIER_INSTR_OFFSETS
	.align		4
.L_34:
        /*008c*/ 	.byte	0x04, 0x39
        /*008e*/ 	.short	(.L_36 - .L_35)


	//   ....[0]....
.L_35:
        /*0090*/ 	.word	0x00000250
        /*0094*/ 	.word	0x000000ff
        /*0098*/ 	.word	0x00000000
        /*009c*/ 	.short	0x0100
        /*009e*/ 	.byte	0x08
	.zero		1


	//   ....[1]....
        /*00a0*/ 	.word	0x00000260
        /*00a4*/ 	.word	0x000000ff
        /*00a8*/ 	.word	0x00000048
        /*00ac*/ 	.short	0x0100
        /*00ae*/ 	.byte	0x08
	.zero		1


	//   ....[2]....
        /*00b0*/ 	.word	0x00000270
        /*00b4*/ 	.word	0x000000ff
        /*00b8*/ 	.word	0x00000008
        /*00bc*/ 	.short	0x0100
        /*00be*/ 	.byte	0x08
	.zero		1


	//   ....[3]....
        /*00c0*/ 	.word	0x00000280
        /*00c4*/ 	.word	0x000000ff
        /*00c8*/ 	.word	0x00000050
        /*00cc*/ 	.short	0x0100
        /*00ce*/ 	.byte	0x08
	.zero		1


	//   ....[4]....
        /*00d0*/ 	.word	0x00000290
        /*00d4*/ 	.word	0x000000ff
        /*00d8*/ 	.word	0x00000010
        /*00dc*/ 	.short	0x0100
        /*00de*/ 	.byte	0x08
	.zero		1


	//   ....[5]....
        /*00e0*/ 	.word	0x000002a0
        /*00e4*/ 	.word	0x000000ff
        /*00e8*/ 	.word	0x00000058
        /*00ec*/ 	.short	0x0100
        /*00ee*/ 	.byte	0x08
	.zero		1


	//   ....[6]....
        /*00f0*/ 	.word	0x000002b0
        /*00f4*/ 	.word	0x000000ff
        /*00f8*/ 	.word	0x00000018
        /*00fc*/ 	.short	0x0100
        /*00fe*/ 	.byte	0x08
	.zero		1


	//   ....[7]....
        /*0100*/ 	.word	0x000002c0
        /*0104*/ 	.word	0x000000ff
        /*0108*/ 	.word	0x00000060
        /*010c*/ 	.short	0x0100
        /*010e*/ 	.byte	0x08
	.zero		1


	//   ....[8]....
        /*0110*/ 	.word	0x000002d0
        /*0114*/ 	.word	0x000000ff
        /*0118*/ 	.word	0x00000020
        /*011c*/ 	.short	0x0100
        /*011e*/ 	.byte	0x08
	.zero		1


	//   ....[9]....
        /*0120*/ 	.word	0x000002e0
        /*0124*/ 	.word	0x000000ff
        /*0128*/ 	.word	0x00000068
        /*012c*/ 	.short	0x0100
        /*012e*/ 	.byte	0x08
	.zero		1


	//   ....[10]....
        /*0130*/ 	.word	0x000002f0
        /*0134*/ 	.word	0x000000ff
        /*0138*/ 	.word	0x00000028
        /*013c*/ 	.short	0x0100
        /*013e*/ 	.byte	0x08
	.zero		1


	//   ....[11]....
        /*0140*/ 	.word	0x00000300
        /*0144*/ 	.word	0x000000ff
        /*0148*/ 	.word	0x00000070
        /*014c*/ 	.short	0x0100
        /*014e*/ 	.byte	0x08
	.zero		1


	//   ....[12]....
        /*0150*/ 	.word	0x00000310
        /*0154*/ 	.word	0x000000ff
        /*0158*/ 	.word	0x00000030
        /*015c*/ 	.short	0x0100
        /*015e*/ 	.byte	0x08
	.zero		1


	//   ....[13]....
        /*0160*/ 	.word	0x00000320
        /*0164*/ 	.word	0x000000ff
        /*0168*/ 	.word	0x00000078
        /*016c*/ 	.short	0x0100
        /*016e*/ 	.byte	0x08
	.zero		1


	//   ....[14]....
        /*0170*/ 	.word	0x00000330
        /*0174*/ 	.word	0x000000ff
        /*0178*/ 	.word	0x00000038
        /*017c*/ 	.short	0x0100
        /*017e*/ 	.byte	0x08
	.zero		1


	//   ....[15]....
        /*0180*/ 	.word	0x00000340
        /*0184*/ 	.word	0x000000ff
        /*0188*/ 	.word	0x00000080
        /*018c*/ 	.short	0x0100
        /*018e*/ 	.byte	0x08
	.zero		1


	//   ....[16]....
        /*0190*/ 	.word	0x00000350
        /*0194*/ 	.word	0x000000ff
        /*0198*/ 	.word	0x00000040
        /*019c*/ 	.short	0x0100
        /*019e*/ 	.byte	0x08
	.zero		1


	//   ....[17]....
        /*01a0*/ 	.word	0x00000360
        /*01a4*/ 	.word	0x000000ff
        /*01a8*/ 	.word	0x00000088
        /*01ac*/ 	.short	0x0100
        /*01ae*/ 	.byte	0x08
	.zero		1


	//   ....[18]....
        /*01b0*/ 	.word	0x00000600
        /*01b4*/ 	.word	0x000000ff
        /*01b8*/ 	.word	0x000000a0
        /*01bc*/ 	.short	0x0100
        /*01be*/ 	.byte	0x06
	.zero		1


	//   ....[19]....
        /*01c0*/ 	.word	0x00000660
        /*01c4*/ 	.word	0x000000ff
        /*01c8*/ 	.word	0x000000a8
        /*01cc*/ 	.short	0x0100
        /*01ce*/ 	.byte	0x06
	.zero		1


	//   ....[20]....
        /*01d0*/ 	.word	0x00001430
        /*01d4*/ 	.word	0x00000003
        /*01d8*/ 	.word	0x00000000
        /*01dc*/ 	.short	0x010a
        /*01de*/ 	.byte	0x3f
	.zero		1


	//   ....[21]....
        /*01e0*/ 	.word	0x00001470
        /*01e4*/ 	.word	0x00000003
        /*01e8*/ 	.word	0x00000000
        /*01ec*/ 	.short	0x010a
        /*01ee*/ 	.byte	0x3f
	.zero		1


	//   ....[22]....
        /*01f0*/ 	.word	0x00001670
        /*01f4*/ 	.word	0x00000003
        /*01f8*/ 	.word	0x00000000
        /*01fc*/ 	.short	0x010a
        /*01fe*/ 	.byte	0x3f
	.zero		1


	//   ....[23]....
        /*0200*/ 	.word	0x000019d0
        /*0204*/ 	.word	0x00000003
        /*0208*/ 	.word	0x00000000
        /*020c*/ 	.short	0x010a
        /*020e*/ 	.byte	0x3f
	.zero		1


	//   ....[24]....
        /*0210*/ 	.word	0x00001cf0
        /*0214*/ 	.word	0x0000000b
        /*0218*/ 	.word	0x00000000
        /*021c*/ 	.short	0x010a
        /*021e*/ 	.byte	0x3f
	.zero		1


	//   ....[25]....
        /*0220*/ 	.word	0x00001e70
        /*0224*/ 	.word	0x000000ff
        /*0228*/ 	.word	0x00000000
        /*022c*/ 	.short	0x0101
        /*022e*/ 	.byte	0x05
	.zero		1


	//   ....[26]....
        /*0230*/ 	.word	0x00001ff0
        /*0234*/ 	.word	0x0000000b
        /*0238*/ 	.word	0x00000000
        /*023c*/ 	.short	0x010a
        /*023e*/ 	.byte	0x3f
	.zero		1


	//   ....[27]....
        /*0240*/ 	.word	0x00002330
        /*0244*/ 	.word	0x000000ff
        /*0248*/ 	.word	0x00000000
        /*024c*/ 	.short	0x0101
        /*024e*/ 	.byte	0x04
	.zero		1


	//   ....[28]....
        /*0250*/ 	.word	0x00002560
        /*0254*/ 	.word	0x000000ff
        /*0258*/ 	.word	0x00000000
        /*025c*/ 	.short	0x0101
        /*025e*/ 	.byte	0x06
	.zero		1


	//   ....[29]....
        /*0260*/ 	.word	0x000057d0
        /*0264*/ 	.word	0x00000004
        /*0268*/ 	.word	0x00000048
        /*026c*/ 	.short	0x010a
        /*026e*/ 	.byte	0x3f
	.zero		1


	//   ....[30]....
        /*0270*/ 	.word	0x00005f60
        /*0274*/ 	.word	0x00000000
        /*0278*/ 	.word	0x000000a8
        /*027c*/ 	.short	0x0101
        /*027e*/ 	.byte	0x3f
	.zero		1


	//   ....[31]....
        /*0280*/ 	.word	0x00006680
        /*0284*/ 	.word	0x00000005
        /*0288*/ 	.word	0x00000000
        /*028c*/ 	.short	0x010a
        /*028e*/ 	.byte	0x3f
	.zero		1


	//   ....[32]....
        /*0290*/ 	.word	0x00006700
        /*0294*/ 	.word	0x00000007
        /*0298*/ 	.word	0x00000000
        /*029c*/ 	.short	0x010a
        /*029e*/ 	.byte	0x3f
	.zero		1


	//   ....[33]....
        /*02a0*/ 	.word	0x00006790
        /*02a4*/ 	.word	0x00000006
        /*02a8*/ 	.word	0x00000000
        /*02ac*/ 	.short	0x010a
        /*02ae*/ 	.byte	0x3f
	.zero		1


	//   ....[34]....
        /*02b0*/ 	.word	0x00006820
        /*02b4*/ 	.word	0x00000007
        /*02b8*/ 	.word	0x00000000
        /*02bc*/ 	.short	0x010a
        /*02be*/ 	.byte	0x3f
	.zero		1


	//   ....[35]....
        /*02c0*/ 	.word	0x000068b0
        /*02c4*/ 	.word	0x00000006
        /*02c8*/ 	.word	0x00000000
        /*02cc*/ 	.short	0x010a
        /*02ce*/ 	.byte	0x3f
	.zero		1


	//   ....[36]....
        /*02d0*/ 	.word	0x00006940
        /*02d4*/ 	.word	0x00000007
        /*02d8*/ 	.word	0x00000000
        /*02dc*/ 	.short	0x010a
        /*02de*/ 	.byte	0x3f
	.zero		1


	//   ....[37]....
        /*02e0*/ 	.word	0x000069d0
        /*02e4*/ 	.word	0x00000006
        /*02e8*/ 	.word	0x00000000
        /*02ec*/ 	.short	0x010a
        /*02ee*/ 	.byte	0x3f
	.zero		1


	//   ....[38]....
        /*02f0*/ 	.word	0x00006a60
        /*02f4*/ 	.word	0x00000007
        /*02f8*/ 	.word	0x00000000
        /*02fc*/ 	.short	0x010a
        /*02fe*/ 	.byte	0x3f
	.zero		1


	//   ....[39]....
        /*0300*/ 	.word	0x00006af0
        /*0304*/ 	.word	0x00000003
        /*0308*/ 	.word	0x00000000
        /*030c*/ 	.short	0x010a
        /*030e*/ 	.byte	0x3f
	.zero		1


	//   ....[40]....
        /*0310*/ 	.word	0x00006bc0
        /*0314*/ 	.word	0x00000003
        /*0318*/ 	.word	0x00000000
        /*031c*/ 	.short	0x010a
        /*031e*/ 	.byte	0x3f
	.zero		1


	//   ....[41]....
        /*0320*/ 	.word	0x00006c10
        /*0324*/ 	.word	0x00000003
        /*0328*/ 	.word	0x00000000
        /*032c*/ 	.short	0x010a
        /*032e*/ 	.byte	0x3f
	.zero		1


	//   ....[42]....
        /*0330*/ 	.word	0x00006c60
        /*0334*/ 	.word	0x0000000b
        /*0338*/ 	.word	0x00000000
        /*033c*/ 	.short	0x010a
        /*033e*/ 	.byte	0x3f
	.zero		1


	//   ....[43]....
        /*0340*/ 	.word	0x00006d30
        /*0344*/ 	.word	0x00000004
        /*0348*/ 	.word	0x00000048
        /*034c*/ 	.short	0x010a
        /*034e*/ 	.byte	0x3f
	.zero		1


	//   ....[44]....
        /*0350*/ 	.word	0x00006e00
        /*0354*/ 	.word	0x00000005
        /*0358*/ 	.word	0x00000000
        /*035c*/ 	.short	0x010a
        /*035e*/ 	.byte	0x3f
	.zero		1


	//   ....[45]....
        /*0360*/ 	.word	0x00006e50
        /*0364*/ 	.word	0x00000007
        /*0368*/ 	.word	0x00000000
        /*036c*/ 	.short	0x010a
        /*036e*/ 	.byte	0x3f
	.zero		1


	//   ....[46]....
        /*0370*/ 	.word	0x00006ea0
        /*0374*/ 	.word	0x00000006
        /*0378*/ 	.word	0x00000000
        /*037c*/ 	.short	0x010a
        /*037e*/ 	.byte	0x3f
	.zero		1


	//   ....[47]....
        /*0380*/ 	.word	0x00006ef0
        /*0384*/ 	.word	0x00000007
        /*0388*/ 	.word	0x00000000
        /*038c*/ 	.short	0x010a
        /*038e*/ 	.byte	0x3f
	.zero		1


	//   ....[48]....
        /*0390*/ 	.word	0x00006f40
        /*0394*/ 	.word	0x00000006
        /*0398*/ 	.word	0x00000000
        /*039c*/ 	.short	0x010a
        /*039e*/ 	.byte	0x3f
	.zero		1


	//   ....[49]....
        /*03a0*/ 	.word	0x00006f90
        /*03a4*/ 	.word	0x00000007
        /*03a8*/ 	.word	0x00000000
        /*03ac*/ 	.short	0x010a
        /*03ae*/ 	.byte	0x3f
	.zero		1


	//   ....[50]....
        /*03b0*/ 	.word	0x00006fe0
        /*03b4*/ 	.word	0x00000006
        /*03b8*/ 	.word	0x00000000
        /*03bc*/ 	.short	0x010a
        /*03be*/ 	.byte	0x3f
	.zero		1


	//   ....[51]....
        /*03c0*/ 	.word	0x00007030
        /*03c4*/ 	.word	0x00000007
        /*03c8*/ 	.word	0x00000000
        /*03cc*/ 	.short	0x010a
        /*03ce*/ 	.byte	0x3f
	.zero		1


	//----- nvinfo : EIATTR_NUM_MBARRIERS
	.align		4
.L_36:
        /*03d0*/ 	.byte	0x03, 0x38
        /*03d2*/ 	.short	0x0014


	//----- nvinfo : EIATTR_EXIT_INSTR_OFFSETS
	.align		4
        /*03d4*/ 	.byte	0x04, 0x1c
        /*03d6*/ 	.short	(.L_38 - .L_37)


	//   ....[0]....
.L_37:
        /*03d8*/ 	.word	0x000006b0


	//   ....[1]....
        /*03dc*/ 	.word	0x00000f70


	//   ....[2]....
        /*03e0*/ 	.word	0x00004ae0


	//   ....[3]....
        /*03e4*/ 	.word	0x00005100


	//   ....[4]....
        /*03e8*/ 	.word	0x00006b40


	//----- nvinfo : EIATTR_MAX_THREADS
	.align		4
.L_38:
        /*03ec*/ 	.byte	0x04, 0x05
        /*03ee*/ 	.short	(.L_40 - .L_39)
.L_39:
        /*03f0*/ 	.word	0x00000180
        /*03f4*/ 	.word	0x00000001
        /*03f8*/ 	.word	0x00000001


	//----- nvinfo : EIATTR_CRS_STACK_SIZE
	.align		4
.L_40:
        /*03fc*/ 	.byte	0x04, 0x1e
        /*03fe*/ 	.short	(.L_42 - .L_41)
.L_41:
        /*0400*/ 	.word	0x00000000


	//----- nvinfo : EIATTR_CBANK_PARAM_SIZE
	.align		4
.L_42:
        /*0404*/ 	.byte	0x03, 0x19
        /*0406*/ 	.short	0x0470


	//----- nvinfo : EIATTR_PARAM_CBANK
	.align		4
        /*0408*/ 	.byte	0x04, 0x0a
        /*040a*/ 	.short	(.L_44 - .L_43)
	.align		4
.L_43:
        /*040c*/ 	.word	index@(.nv.constant0._ZN7cutlass13device_kernelINS_4gemm6kernel13GemmUniversalIN4cute5tupleIJiiiiEEENS1_10collective13CollectiveMmaINS1_39MainloopSm90TmaGmmaRmemAWarpSpecializedILi9ENS5_IJNS4_1CILi1EEESB_SB_EEENS1_35KernelTmaWarpSpecializedCooperativeEEENS5_IJNSA_ILi128EEENSA_ILi64EEENSA_ILi32EEEEEEfNS5_IJlSB_lEEEfNS5_IJSB_llEEENS4_8TiledMMAINS4_8MMA_AtomIJNS4_4SM904GMMA29MMA_64x64x8_F32TF32TF32_RS_TNILNSO_7ScaleInE1ELSQ_1EEEEEENS4_6LayoutINS5_IJNSA_ILi2EEESB_SB_EEENS5_IJSB_NSA_ILi0EEESW_EEEEENS5_IJNS4_10UnderscoreESZ_SZ_EEEEENS4_13SM90_TMA_LOADENS4_14ComposedLayoutINS4_7SwizzleILi3ELi4ELi3EEENS4_18smem_ptr_flag_bitsILi32EEENST_INS5_IJNSA_ILi8EEESH_EEENS5_IJSH_SB_EEEEEEEvNS4_8identityES12_NS13_INS14_ILi1ELi4ELi3EEES17_NST_INS5_IJS18_S18_EEENS5_IJSB_S18_EEEEEEENS4_9Copy_AtomIJNS4_39AutoVectorizingCopyWithAssumedAlignmentILi128EEEfEEES1D_EENS_8epilogue10collective6detail29Sm90TmaWarpSpecializedAdapterINS1P_15DefaultEpilogueIfSJ_SJ_NS1O_6thread17LinearCombinationIfLi1EffLNS1T_9ScaleType4KindE0ELNS_15FloatRoundStyleE2EfEENS1_15EpilogueDefaultEEEEEvvEEEEvNT_6ParamsE)
        /*0410*/ 	.short	0x0210
        /*0412*/ 	.short	0x0470


	//----- nvinfo : EIATTR_SW_WAR
	.align		4
.L_44:
        /*0414*/ 	.byte	0x04, 0x36
        /*0416*/ 	.short	(.L_46 - .L_45)
.L_45:
        /*0418*/ 	.word	0x00000008
.L_46:


//--------------------- .nv.callgraph             --------------------------
	.section	.nv.callgraph,"",@"SHT_CUDA_CALLGRAPH"
	.align	4
	.sectionentsize	8
	.align		4
        /*0000*/ 	.word	0x00000000
	.align		4
        /*0004*/ 	.word	0xffffffff
	.align		4
        /*0008*/ 	.word	index@(_ZN7cutlass13device_kernelINS_4gemm6kernel13GemmUniversalIN4cute5tupleIJiiiiEEENS1_10collective13CollectiveMmaINS1_39MainloopSm90TmaGmmaRmemAWarpSpecializedILi9ENS5_IJNS4_1CILi1EEESB_SB_EEENS1_35KernelTmaWarpSpecializedCooperativeEEENS5_IJNSA_ILi128EEENSA_ILi64EEENSA_ILi32EEEEEEfNS5_IJlSB_lEEEfNS5_IJSB_llEEENS4_8TiledMMAINS4_8MMA_AtomIJNS4_4SM904GMMA29MMA_64x64x8_F32TF32TF32_RS_TNILNSO_7ScaleInE1ELSQ_1EEEEEENS4_6LayoutINS5_IJNSA_ILi2EEESB_SB_EEENS5_IJSB_NSA_ILi0EEESW_EEEEENS5_IJNS4_10UnderscoreESZ_SZ_EEEEENS4_13SM90_TMA_LOADENS4_14ComposedLayoutINS4_7SwizzleILi3ELi4ELi3EEENS4_18smem_ptr_flag_bitsILi32EEENST_INS5_IJNSA_ILi8EEESH_EEENS5_IJSH_SB_EEEEEEEvNS4_8identityES12_NS13_INS14_ILi1ELi4ELi3EEES17_NST_INS5_IJS18_S18_EEENS5_IJSB_S18_EEEEEEENS4_9Copy_AtomIJNS4_39AutoVectorizingCopyWithAssumedAlignmentILi128EEEfEEES1D_EENS_8epilogue10collective6detail29Sm90TmaWarpSpecializedAdapterINS1P_15DefaultEpilogueIfSJ_SJ_NS1O_6thread17LinearCombinationIfLi1EffLNS1T_9ScaleType4KindE0ELNS_15FloatRoundStyleE2EfEENS1_15EpilogueDefaultEEEEEvvEEEEvNT_6ParamsE)
	.align		4
        /*000c*/ 	.word	index@(__assertfail)
	.align		4
        /*0010*/ 	.word	0x00000000
	.align		4
        /*0014*/ 	.word	0xfffffffe
	.align		4
        /*0018*/ 	.word	0x00000000
	.align		4
        /*001c*/ 	.word	0xfffffffd
	.align		4
        /*0020*/ 	.word	0x00000000
	.align		4
        /*0024*/ 	.word	0xfffffffc


//--------------------- .nv.constant4             --------------------------
	.section	.nv.constant4,"a",@progbits
	.align	8
	.align		8
.nv.constant4:
        /*0000*/ 	.dword	__assertfail
	.align		8
        /*0008*/ 	.dword	__unnamed_1
	.align		8
        /*0010*/ 	.dword	__unnamed_2
	.align		8
        /*0018*/ 	.dword	_ZN40_INTERNAL_0d297342_4_k_cu_02500988_355534cuda3std3__45__cpo5beginE
	.align		8
        /*0020*/ 	.dword	_ZN40_INTERNAL_0d297342_4_k_cu_02500988_355534cuda3std3__45__cpo3endE
	.align		8
        /*0028*/ 	.dword	_ZN40_INTERNAL_0d297342_4_k_cu_02500988_355534cuda3std3__45__cpo6cbeginE
	.align		8
        /*0030*/ 	.dword	_ZN40_INTERNAL_0d297342_4_k_cu_02500988_355534cuda3std3__45__cpo4cendE
	.align		8
        /*0038*/ 	.dword	_ZN40_INTERNAL_0d297342_4_k_cu_02500988_355534cuda3std3__442_GLOBAL__N__0d297342_4_k_cu_02500988_355536ignoreE
	.align		8
        /*0040*/ 	.dword	_ZN40_INTERNAL_0d297342_4_k_cu_02500988_355534cuda3std3__419piecewise_constructE
	.align		8
        /*0048*/ 	.dword	_ZN40_INTERNAL_0d297342_4_k_cu_02500988_355534cuda3std3__48in_placeE
	.align		8
        /*0050*/ 	.dword	_ZN40_INTERNAL_0d297342_4_k_cu_02500988_355534cuda3std6ranges3__45__cpo4swapE
	.align		8
        /*0058*/ 	.dword	_ZN40_INTERNAL_0d297342_4_k_cu_02500988_355534cuda3std6ranges3__45__cpo9iter_moveE
	.align		8
        /*0060*/ 	.dword	_ZN40_INTERNAL_0d297342_4_k_cu_02500988_355534cute7productE
	.align		8
        /*0068*/ 	.dword	_ZN40_INTERNAL_0d297342_4_k_cu_02500988_355534cute1_E
	.align		8
        /*0070*/ 	.dword	$str$24
	.align		8
        /*0078*/ 	.dword	$str$25


//--------------------- .text._ZN7cutlass13device_kernelINS_4gemm6kernel13GemmUniversalIN4cute5tupleIJiiiiEEENS1_10collective13CollectiveMmaINS1_39MainloopSm90TmaGmmaRmemAWarpSpecializedILi9ENS5_IJNS4_1CILi1EEESB_SB_EEENS1_35KernelTmaWarpSpecializedCooperativeEEENS5_IJNSA_ILi128EEENSA_ILi64EEENSA_ILi32EEEEEEfNS5_IJlSB_lEEEfNS5_IJSB_llEEENS4_8TiledMMAINS4_8MMA_AtomIJNS4_4SM904GMMA29MMA_64x64x8_F32TF32TF32_RS_TNILNSO_7ScaleInE1ELSQ_1EEEEEENS4_6LayoutINS5_IJNSA_ILi2EEESB_SB_EEENS5_IJSB_NSA_ILi0EEESW_EEEEENS5_IJNS4_10UnderscoreESZ_SZ_EEEEENS4_13SM90_TMA_LOADENS4_14ComposedLayoutINS4_7SwizzleILi3ELi4ELi3EEENS4_18smem_ptr_flag_bitsILi32EEENST_INS5_IJNSA_ILi8EEESH_EEENS5_IJSH_SB_EEEEEEEvNS4_8identityES12_NS13_INS14_ILi1ELi4ELi3EEES17_NST_INS5_IJS18_S18_EEENS5_IJSB_S18_EEEEEEENS4_9Copy_AtomIJNS4_39AutoVectorizingCopyWithAssumedAlignmentILi128EEEfEEES1D_EENS_8epilogue10collective6detail29Sm90TmaWarpSpecializedAdapterINS1P_15DefaultEpilogueIfSJ_SJ_NS1O_6thread17LinearCombinationIfLi1EffLNS1T_9ScaleType4KindE0ELNS_15FloatRoundStyleE2EfEENS1_15EpilogueDefaultEEEEEvvEEEEvNT_6ParamsE --------------------------
	.section	.text._ZN7cutlass13device_kernelINS_4gemm6kernel13GemmUniversalIN4cute5tupleIJiiiiEEENS1_10collective13CollectiveMmaINS1_39MainloopSm90TmaGmmaRmemAWarpSpecializedILi9ENS5_IJNS4_1CILi1EEESB_SB_EEENS1_35KernelTmaWarpSpecializedCooperativeEEENS5_IJNSA_ILi128EEENSA_ILi64EEENSA_ILi32EEEEEEfNS5_IJlSB_lEEEfNS5_IJSB_llEEENS4_8TiledMMAINS4_8MMA_AtomIJNS4_4SM904GMMA29MMA_64x64x8_F32TF32TF32_RS_TNILNSO_7ScaleInE1ELSQ_1EEEEEENS4_6LayoutINS5_IJNSA_ILi2EEESB_SB_EEENS5_IJSB_NSA_ILi0EEESW_EEEEENS5_IJNS4_10UnderscoreESZ_SZ_EEEEENS4_13SM90_TMA_LOADENS4_14ComposedLayoutINS4_7SwizzleILi3ELi4ELi3EEENS4_18smem_ptr_flag_bitsILi32EEENST_INS5_IJNSA_ILi8EEESH_EEENS5_IJSH_SB_EEEEEEEvNS4_8identityES12_NS13_INS14_ILi1ELi4ELi3EEES17_NST_INS5_IJS18_S18_EEENS5_IJSB_S18_EEEEEEENS4_9Copy_AtomIJNS4_39AutoVectorizingCopyWithAssumedAlignmentILi128EEEfEEES1D_EENS_8epilogue10collective6detail29Sm90TmaWarpSpecializedAdapterINS1P_15DefaultEpilogueIfSJ_SJ_NS1O_6thread17LinearCombinationIfLi1EffLNS1T_9ScaleType4KindE0ELNS_15FloatRoundStyleE2EfEENS1_15EpilogueDefaultEEEEEvvEEEEvNT_6ParamsE,"ax",@progbits
	.align	128
.text._ZN7cutlass13device_kernelINS_4gemm6kernel13GemmUniversalIN4cute5tupleIJiiiiEEENS1_10collective13CollectiveMmaINS1_39MainloopSm90TmaGmmaRmemAWarpSpecializedILi9ENS5_IJNS4_1CILi1EEESB_SB_EEENS1_35KernelTmaWarpSpecializedCooperativeEEENS5_IJNSA_ILi128EEENSA_ILi64EEENSA_ILi32EEEEEEfNS5_IJlSB_lEEEfNS5_IJSB_llEEENS4_8TiledMMAINS4_8MMA_AtomIJNS4_4SM904GMMA29MMA_64x64x8_F32TF32TF32_RS_TNILNSO_7ScaleInE1ELSQ_1EEEEEENS4_6LayoutINS5_IJNSA_ILi2EEESB_SB_EEENS5_IJSB_NSA_ILi0EEESW_EEEEENS5_IJNS4_10UnderscoreESZ_SZ_EEEEENS4_13SM90_TMA_LOADENS4_14ComposedLayoutINS4_7SwizzleILi3ELi4ELi3EEENS4_18smem_ptr_flag_bitsILi32EEENST_INS5_IJNSA_ILi8EEESH_EEENS5_IJSH_SB_EEEEEEEvNS4_8identityES12_NS13_INS14_ILi1ELi4ELi3EEES17_NST_INS5_IJS18_S18_EEENS5_IJSB_S18_EEEEEEENS4_9Copy_AtomIJNS4_39AutoVectorizingCopyWithAssumedAlignmentILi128EEEfEEES1D_EENS_8epilogue10collective6detail29Sm90TmaWarpSpecializedAdapterINS1P_15DefaultEpilogueIfSJ_SJ_NS1O_6thread17LinearCombinationIfLi1EffLNS1T_9ScaleType4KindE0ELNS_15FloatRoundStyleE2EfEENS1_15EpilogueDefaultEEEEEvvEEEEvNT_6ParamsE:
        .type           _ZN7cutlass13device_kernelINS_4gemm6kernel13GemmUniversalIN4cute5tupleIJiiiiEEENS1_10collective13CollectiveMmaINS1_39MainloopSm90TmaGmmaRmemAWarpSpecializedILi9ENS5_IJNS4_1CILi1EEESB_SB_EEENS1_35KernelTmaWarpSpecializedCooperativeEEENS5_IJNSA_ILi128EEENSA_ILi64EEENSA_ILi32EEEEEEfNS5_IJlSB_lEEEfNS5_IJSB_llEEENS4_8TiledMMAINS4_8MMA_AtomIJNS4_4SM904GMMA29MMA_64x64x8_F32TF32TF32_RS_TNILNSO_7ScaleInE1ELSQ_1EEEEEENS4_6LayoutINS5_IJNSA_ILi2EEESB_SB_EEENS5_IJSB_NSA_ILi0EEESW_EEEEENS5_IJNS4_10UnderscoreESZ_SZ_EEEEENS4_13SM90_TMA_LOADENS4_14ComposedLayoutINS4_7SwizzleILi3ELi4ELi3EEENS4_18smem_ptr_flag_bitsILi32EEENST_INS5_IJNSA_ILi8EEESH_EEENS5_IJSH_SB_EEEEEEEvNS4_8identityES12_NS13_INS14_ILi1ELi4ELi3EEES17_NST_INS5_IJS18_S18_EEENS5_IJSB_S18_EEEEEEENS4_9Copy_AtomIJNS4_39AutoVectorizingCopyWithAssumedAlignmentILi128EEEfEEES1D_EENS_8epilogue10collective6detail29Sm90TmaWarpSpecializedAdapterINS1P_15DefaultEpilogueIfSJ_SJ_NS1O_6thread17LinearCombinationIfLi1EffLNS1T_9ScaleType4KindE0ELNS_15FloatRoundStyleE2EfEENS1_15EpilogueDefaultEEEEEvvEEEEvNT_6ParamsE,@function
        .size           _ZN7cutlass13device_kernelINS_4gemm6kernel13GemmUniversalIN4cute5tupleIJiiiiEEENS1_10collective13CollectiveMmaINS1_39MainloopSm90TmaGmmaRmemAWarpSpecializedILi9ENS5_IJNS4_1CILi1EEESB_SB_EEENS1_35KernelTmaWarpSpecializedCooperativeEEENS5_IJNSA_ILi128EEENSA_ILi64EEENSA_ILi32EEEEEEfNS5_IJlSB_lEEEfNS5_IJSB_llEEENS4_8TiledMMAINS4_8MMA_AtomIJNS4_4SM904GMMA29MMA_64x64x8_F32TF32TF32_RS_TNILNSO_7ScaleInE1ELSQ_1EEEEEENS4_6LayoutINS5_IJNSA_ILi2EEESB_SB_EEENS5_IJSB_NSA_ILi0EEESW_EEEEENS5_IJNS4_10UnderscoreESZ_SZ_EEEEENS4_13SM90_TMA_LOADENS4_14ComposedLayoutINS4_7SwizzleILi3ELi4ELi3EEENS4_18smem_ptr_flag_bitsILi32EEENST_INS5_IJNSA_ILi8EEESH_EEENS5_IJSH_SB_EEEEEEEvNS4_8identityES12_NS13_INS14_ILi1ELi4ELi3EEES17_NST_INS5_IJS18_S18_EEENS5_IJSB_S18_EEEEEEENS4_9Copy_AtomIJNS4_39AutoVectorizingCopyWithAssumedAlignmentILi128EEEfEEES1D_EENS_8epilogue10collective6detail29Sm90TmaWarpSpecializedAdapterINS1P_15DefaultEpilogueIfSJ_SJ_NS1O_6thread17LinearCombinationIfLi1EffLNS1T_9ScaleType4KindE0ELNS_15FloatRoundStyleE2EfEENS1_15EpilogueDefaultEEEEEvvEEEEvNT_6ParamsE,(.L_x_156 - _ZN7cutlass13device_kernelINS_4gemm6kernel13GemmUniversalIN4cute5tupleIJiiiiEEENS1_10collective13CollectiveMmaINS1_39MainloopSm90TmaGmmaRmemAWarpSpecializedILi9ENS5_IJNS4_1CILi1EEESB_SB_EEENS1_35KernelTmaWarpSpecializedCooperativeEEENS5_IJNSA_ILi128EEENSA_ILi64EEENSA_ILi32EEEEEEfNS5_IJlSB_lEEEfNS5_IJSB_llEEENS4_8TiledMMAINS4_8MMA_AtomIJNS4_4SM904GMMA29MMA_64x64x8_F32TF32TF32_RS_TNILNSO_7ScaleInE1ELSQ_1EEEEEENS4_6LayoutINS5_IJNSA_ILi2EEESB_SB_EEENS5_IJSB_NSA_ILi0EEESW_EEEEENS5_IJNS4_10UnderscoreESZ_SZ_EEEEENS4_13SM90_TMA_LOADENS4_14ComposedLayoutINS4_7SwizzleILi3ELi4ELi3EEENS4_18smem_ptr_flag_bitsILi32EEENST_INS5_IJNSA_ILi8EEESH_EEENS5_IJSH_SB_EEEEEEEvNS4_8identityES12_NS13_INS14_ILi1ELi4ELi3EEES17_NST_INS5_IJS18_S18_EEENS5_IJSB_S18_EEEEEEENS4_9Copy_AtomIJNS4_39AutoVectorizingCopyWithAssumedAlignmentILi128EEEfEEES1D_EENS_8epilogue10collective6detail29Sm90TmaWarpSpecializedAdapterINS1P_15DefaultEpilogueIfSJ_SJ_NS1O_6thread17LinearCombinationIfLi1EffLNS1T_9ScaleType4KindE0ELNS_15FloatRoundStyleE2EfEENS1_15EpilogueDefaultEEEEEvvEEEEvNT_6ParamsE)
        .other          _ZN7cutlass13device_kernelINS_4gemm6kernel13GemmUniversalIN4cute5tupleIJiiiiEEENS1_10collective13CollectiveMmaINS1_39MainloopSm90TmaGmmaRmemAWarpSpecializedILi9ENS5_IJNS4_1CILi1EEESB_SB_EEENS1_35KernelTmaWarpSpecializedCooperativeEEENS5_IJNSA_ILi128EEENSA_ILi64EEENSA_ILi32EEEEEEfNS5_IJlSB_lEEEfNS5_IJSB_llEEENS4_8TiledMMAINS4_8MMA_AtomIJNS4_4SM904GMMA29MMA_64x64x8_F32TF32TF32_RS_TNILNSO_7ScaleInE1ELSQ_1EEEEEENS4_6LayoutINS5_IJNSA_ILi2EEESB_SB_EEENS5_IJSB_NSA_ILi0EEESW_EEEEENS5_IJNS4_10UnderscoreESZ_SZ_EEEEENS4_13SM90_TMA_LOADENS4_14ComposedLayoutINS4_7SwizzleILi3ELi4ELi3EEENS4_18smem_ptr_flag_bitsILi32EEENST_INS5_IJNSA_ILi8EEESH_EEENS5_IJSH_SB_EEEEEEEvNS4_8identityES12_NS13_INS14_ILi1ELi4ELi3EEES17_NST_INS5_IJS18_S18_EEENS5_IJSB_S18_EEEEEEENS4_9Copy_AtomIJNS4_39AutoVectorizingCopyWithAssumedAlignmentILi128EEEfEEES1D_EENS_8epilogue10collective6detail29Sm90TmaWarpSpecializedAdapterINS1P_15DefaultEpilogueIfSJ_SJ_NS1O_6thread17LinearCombinationIfLi1EffLNS1T_9ScaleType4KindE0ELNS_15FloatRoundStyleE2EfEENS1_15EpilogueDefaultEEEEEvvEEEEvNT_6ParamsE,@"STO_CUDA_ENTRY STV_DEFAULT"
_ZN7cutlass13device_kernelINS_4gemm6kernel13GemmUniversalIN4cute5tupleIJiiiiEEENS1_10collective13CollectiveMmaINS1_39MainloopSm90TmaGmmaRmemAWarpSpecializedILi9ENS5_IJNS4_1CILi1EEESB_SB_EEENS1_35KernelTmaWarpSpecializedCooperativeEEENS5_IJNSA_ILi128EEENSA_ILi64EEENSA_ILi32EEEEEEfNS5_IJlSB_lEEEfNS5_IJSB_llEEENS4_8TiledMMAINS4_8MMA_AtomIJNS4_4SM904GMMA29MMA_64x64x8_F32TF32TF32_RS_TNILNSO_7ScaleInE1ELSQ_1EEEEEENS4_6LayoutINS5_IJNSA_ILi2EEESB_SB_EEENS5_IJSB_NSA_ILi0EEESW_EEEEENS5_IJNS4_10UnderscoreESZ_SZ_EEEEENS4_13SM90_TMA_LOADENS4_14ComposedLayoutINS4_7SwizzleILi3ELi4ELi3EEENS4_18smem_ptr_flag_bitsILi32EEENST_INS5_IJNSA_ILi8EEESH_EEENS5_IJSH_SB_EEEEEEEvNS4_8identityES12_NS13_INS14_ILi1ELi4ELi3EEES17_NST_INS5_IJS18_S18_EEENS5_IJSB_S18_EEEEEEENS4_9Copy_AtomIJNS4_39AutoVectorizingCopyWithAssumedAlignmentILi128EEEfEEES1D_EENS_8epilogue10collective6detail29Sm90TmaWarpSpecializedAdapterINS1P_15DefaultEpilogueIfSJ_SJ_NS1O_6thread17LinearCombinationIfLi1EffLNS1T_9ScaleType4KindE0ELNS_15FloatRoundStyleE2EfEENS1_15EpilogueDefaultEEEEEvvEEEEvNT_6ParamsE:
[----:B------:R-:W0:Y:S01]  /*0000*/  LDC R1, c[0x0][0x28] ;  /* 0x00000a00ff017b82 */ /* 0x000e220000000800 */
[----:B------:R-:W1:Y:S01]  /*0010*/  S2R R18, SR_TID.X ;  /* 0x0000000000127919 */ /* 0x000e620000002100 */
[----:B------:R-:W-:Y:S01]  /*0020*/  ELECT P0, URZ, PT ;  /* 0x00000000003f782f */ /* 0x000fe20003800000 */
[----:B------:R-:W-:Y:S01]  /*0030*/  BSSY B0, `(.L_x_0) ;  /* 0x000000f000007945 */ /* 0x000fe20003800000 */
[--C-:B-1----:R-:W-:Y:S02]  /*0040*/  SHF.R.U32.HI R0, RZ, 0x5, R18.reuse ;  /* 0x00000005ff007819 */ /* 0x102fe40000011612 */
[----:B------:R-:W-:-:S03]  /*0050*/  SHF.R.U32.HI R56, RZ, 0x7, R18 ;  /* 0x00000007ff387819 */ /* 0x000fc60000011612 */
[----:B------:R-:W1:Y:S04]  /*0060*/  SHFL.IDX PT, R5, R0, RZ, 0x1f ;  /* 0x00001fff00057589 */ /* 0x000e6800000e0000 */
[----:B------:R2:W3:Y:S01]  /*0070*/  SHFL.IDX PT, R8, R56, RZ, 0x1f ;  /* 0x00001fff38087589 */ /* 0x0004e200000e0000 */
[----:B-1----:R-:W-:-:S13]  /*0080*/  ISETP.NE.OR P0, PT, R5, RZ, !P0 ;  /* 0x000000ff0500720c */ /* 0x002fda0004705670 */
[----:B0-23--:R-:W-:Y:S05]  /*0090*/  @P0 BRA `(.L_x_1) ;  /* 0x0000000000200947 */ /* 0x00dfea0003800000 */
[----:B------:R-:W-:Y:S02]  /*00a0*/  ULDC.64 UR4, c[0x0][0x198] ;  /* 0x0000660000047ab9 */ /* 0x000fe40000000a00 */
[----:B------:R-:W-:Y:S02]  /*00b0*/  UIADD3 UR6, UP0, UR4, 0xf0, URZ ;  /* 0x000000f004067890 */ /* 0x000fe4000ff1e03f */
[----:B------:R-:W-:Y:S02]  /*00c0*/  UIADD3 UR4, UP1, UR4, 0x1f0, URZ ;  /* 0x000001f004047890 */ /* 0x000fe4000ff3e03f */
[----:B------:R-:W-:Y:S02]  /*00d0*/  UIADD3.X UR7, URZ, UR5, URZ, UP0, !UPT ;  /* 0x000000053f077290 */ /* 0x000fe400087fe43f */
[----:B------:R-:W-:-:S07]  /*00e0*/  UIADD3.X UR5, URZ, UR5, URZ, UP1, !UPT ;  /* 0x000000053f057290 */ /* 0x000fce0008ffe43f */
[----:B------:R0:W-:Y:S02]  /*00f0*/  UTMACCTL.PF [UR6] ;  /* 0x00000000060079b9 */ /* 0x0001e40008040000 */
[----:B------:R0:W-:Y:S02]  /*0100*/  UTMACCTL.PF [UR4] ;  /* 0x00000000040079b9 */ /* 0x0001e40008040000 */
[----:B0-----:R-:W-:Y:S01]  /*0110*/  NOP ;  /* 0x0000000000007918 */ /* 0x001fe20000000000 */
.L_x_1:
[----:B------:R-:W-:Y:S05]  /*0120*/  BSYNC B0 ;  /* 0x0000000000007941 */ /* 0x000fea0003800000 */
.L_x_0:
[----:B------:R-:W0:Y:S02]  /*0130*/  SHFL.IDX PT, R2, R0, RZ, 0x1f ;  /* 0x00001fff00027589 */ /* 0x000e2400000e0000 */
[----:B0-----:R-:W-:-:S13]  /*0140*/  ISETP.NE.AND P0, PT, R2, RZ, PT ;  /* 0x000000ff0200720c */ /* 0x001fda0003f05270 */
[----:B------:R-:W-:Y:S05]  /*0150*/  @P0 BRA `(.L_x_2) ;  /* 0x00000000008c0947 */ /* 0x000fea0003800000 */
[----:B------:R-:W-:Y:S01]  /*0160*/  ELECT P0, URZ, PT ;  /* 0x00000000003f782f */ /* 0x000fe20003800000 */
[----:B------:R-:W-:-:S12]  /*0170*/  BSSY B0, `(.L_x_2) ;  /* 0x0000021000007945 */ /* 0x000fd80003800000 */
[----:B------:R-:W-:Y:S05]  /*0180*/  @!P0 BRA `(.L_x_3) ;  /* 0x00000000007c8947 */ /* 0x000fea0003800000 */
[----:B------:R-:W0:Y:S01]  /*0190*/  S2UR UR8, SR_CgaCtaId ;  /* 0x00000000000879c3 */ /* 0x000e220000008800 */
[----:B------:R-:W-:Y:S01]  /*01a0*/  UMOV UR4, 0x400 ;  /* 0x0000040000047882 */ /* 0x000fe20000000000 */
[----:B------:R-:W-:Y:S01]  /*01b0*/  UMOV UR5, 0x1 ;  /* 0x0000000100057882 */ /* 0x000fe20000000000 */
[----:B------:R-:W-:Y:S02]  /*01c0*/  UMOV UR6, 0x100 ;  /* 0x0000010000067882 */ /* 0x000fe40000000000 */
[----:B------:R-:W-:-:S04]  /*01d0*/  UIADD3 UR6, -UR6, 0x100000, URZ ;  /* 0x0010000006067890 */ /* 0x000fc8000fffe13f */
[----:B------:R-:W-:Y:S02]  /*01e0*/  USHF.L.U32 UR7, UR6, 0xb, URZ ;  /* 0x0000000b06077899 */ /* 0x000fe4000800063f */
[----:B------:R-:W-:Y:S02]  /*01f0*/  USHF.L.U32 UR6, UR6, 0x1, URZ ;  /* 0x0000000106067899 */ /* 0x000fe4000800063f */
[----:B0-----:R-:W-:Y:S02]  /*0200*/  ULEA UR8, UR8, UR4, 0x18 ;  /* 0x0000000408087291 */ /* 0x001fe4000f8ec03f */
[----:B------:R-:W-:-:S04]  /*0210*/  UIADD3 UR4, -UR5, 0x100000, URZ ;  /* 0x0010000005047890 */ /* 0x000fc8000fffe13f */
[----:B------:R-:W-:Y:S02]  /*0220*/  USHF.L.U32 UR5, UR4, 0xb, URZ ;  /* 0x0000000b04057899 */ /* 0x000fe4000800063f */
[----:B------:R-:W-:Y:S01]  /*0230*/  USHF.L.U32 UR4, UR4, 0x1, URZ ;  /* 0x0000000104047899 */ /* 0x000fe2000800063f */
[----:B------:R-:W0:Y:S11]  /*0240*/  FENCE.VIEW.ASYNC.S ;  /* 0x00000000000073c6 */ /* 0x000e360000000000 */
[----:B0-----:R0:W1:Y:S01]  /*0250*/  SYNCS.EXCH.64 URZ, [UR8], UR4 ;  /* 0x00000004083f75b2 */ /* 0x0010620008000100 */
[----:B------:R0:W2:Y:S01]  /*0260*/  SYNCS.EXCH.64 URZ, [UR8+0x48], UR6 ;  /* 0x00004806083f75b2 */ /* 0x0000a20008000100 */
[----:B------:R0:W3:Y:S01]  /*0270*/  SYNCS.EXCH.64 URZ, [UR8+0x8], UR4 ;  /* 0x00000804083f75b2 */ /* 0x0000e20008000100 */
[----:B------:R0:W4:Y:S01]  /*0280*/  SYNCS.EXCH.64 URZ, [UR8+0x50], UR6 ;  /* 0x00005006083f75b2 */ /* 0x0001220008000100 */
[----:B------:R0:W0:Y:S01]  /*0290*/  SYNCS.EXCH.64 URZ, [UR8+0x10], UR4 ;  /* 0x00001004083f75b2 */ /* 0x0000220008000100 */
        /* <DEDUP_REMOVED lines=13> */
[----:B------:R-:W-:Y:S01]  /*0370*/  NOP ;  /* 0x0000000000007918 */ /* 0x000fe20000000000 */
.L_x_3:
[----:B0-----:R-:W-:Y:S05]  /*0380*/  BSYNC B0 ;  /* 0x0000000000007941 */ /* 0x001fea0003800000 */
.L_x_2:
[----:B------:R-:W0:Y:S01]  /*0390*/  SHFL.IDX PT, R0, R0, RZ, 0x1f ;  /* 0x00001fff00007589 */ /* 0x000e2200000e0000 */
[----:B------:R-:W-:Y:S01]  /*03a0*/  ELECT P0, URZ, PT ;  /* 0x00000000003f782f */ /* 0x000fe20003800000 */
[----:B------:R-:W5:Y:S01]  /*03b0*/  LDC R2, c[0x0][0x65c] ;  /* 0x00019700ff027b82 */ /* 0x000f620000000800 */
[----:B------:R-:W-:Y:S01]  /*03c0*/  SHF.R.S32.HI R6, RZ, 0x1f, R5 ;  /* 0x0000001fff067819 */ /* 0x000fe20000011405 */
[----:B------:R-:W1:Y:S01]  /*03d0*/  S2R R3, SR_CTAID.Y ;  /* 0x0000000000037919 */ /* 0x000e620000002600 */
[----:B------:R-:W-:Y:S01]  /*03e0*/  UMOV UR4, 0x20 ;  /* 0x0000002000047882 */ /* 0x000fe20000000000 */
[----:B------:R-:W-:Y:S01]  /*03f0*/  ISETP.NE.AND P2, PT, R8, RZ, PT ;  /* 0x000000ff0800720c */ /* 0x000fe20003f45270 */
[----:B------:R-:W-:Y:S01]  /*0400*/  NOP ;  /* 0x0000000000007918 */ /* 0x000fe20000000000 */
[----:B------:R-:W2:Y:S01]  /*0410*/  S2R R4, SR_CTAID.X ;  /* 0x0000000000047919 */ /* 0x000ea20000002500 */
[----:B------:R-:W-:Y:S01]  /*0420*/  LEA.HI R6, R6, R5, RZ, 0x2 ;  /* 0x0000000506067211 */ /* 0x000fe200078f10ff */
[----:B------:R-:W-:Y:S01]  /*0430*/  NOP ;  /* 0x0000000000007918 */ /* 0x000fe20000000000 */
[----:B0-----:R-:W-:-:S02]  /*0440*/  ISETP.NE.OR P0, PT, R0, RZ, !P0 ;  /* 0x000000ff0000720c */ /* 0x001fc40004705670 */
[----:B-----5:R-:W-:-:S04]  /*0450*/  ISETP.NE.AND P3, PT, R2, 0x1, PT ;  /* 0x000000010200780c */ /* 0x020fc80003f65270 */
[----:B------:R-:W-:Y:S02]  /*0460*/  P2R R0, PR, RZ, 0x8 ;  /* 0x00000008ff007803 */ /* 0x000fe40000000000 */
[----:B------:R-:W-:-:S05]  /*0470*/  LOP3.LUT R0, R6, 0xfffffffc, RZ, 0xc0, !PT ;  /* 0xfffffffc06007812 */ /* 0x000fca00078ec0ff */
[----:B------:R-:W-:Y:S01]  /*0480*/  VOTEU.ALL UP0, P0 ;  /* 0x00000000003f7886 */ /* 0x000fe20000000000 */
[----:B------:R-:W-:Y:S01]  /*0490*/  IMAD.IADD R0, R5, 0x1, -R0 ;  /* 0x0000000105007824 */ /* 0x000fe200078e0a00 */
[----:B------:R-:W2:Y:S01]  /*04a0*/  @P3 LDC R17, c[0x0][0x10] ;  /* 0x00000400ff113b82 */ /* 0x000ea20000000800 */
[----:B------:R-:W-:Y:S01]  /*04b0*/  VOTEU.ALL UP1, P0 ;  /* 0x00000000003f7886 */ /* 0x000fe20000020000 */
[----:B-1----:R-:W-:Y:S01]  /*04c0*/  @P3 IMAD.MOV.U32 R6, RZ, RZ, R3 ;  /* 0x000000ffff063224 */ /* 0x002fe200078e0003 */
[----:B------:R-:W-:Y:S01]  /*04d0*/  @!UP0 UMOV UR6, 0x400 ;  /* 0x0000040000068882 */ /* 0x000fe20000000000 */
[----:B------:R-:W-:-:S04]  /*04e0*/  @!UP0 UIADD3 UR4, -UR4, 0x100000, URZ ;  /* 0x0010000004048890 */ /* 0x000fc8000fffe13f */
[----:B------:R-:W-:Y:S02]  /*04f0*/  @!UP0 USHF.L.U32 UR5, UR4, 0xb, URZ ;  /* 0x0000000b04058899 */ /* 0x000fe4000800063f */
[----:B------:R-:W-:Y:S01]  /*0500*/  @!UP0 USHF.L.U32 UR4, UR4, 0x1, URZ ;  /* 0x0000000104048899 */ /* 0x000fe2000800063f */
[----:B------:R-:W-:Y:S02]  /*0510*/  @P3 IMAD.MOV.U32 R7, RZ, RZ, RZ ;  /* 0x000000ffff073224 */ /* 0x000fe400078e00ff */
[----:B------:R-:W-:Y:S01]  /*0520*/  IMAD.MOV.U32 R5, RZ, RZ, RZ ;  /* 0x000000ffff057224 */ /* 0x000fe200078e00ff */
[----:B------:R-:W0:Y:S01]  /*0530*/  @!UP0 S2UR UR7, SR_CgaCtaId ;  /* 0x00000000000789c3 */ /* 0x000e220000008800 */
[----:B------:R-:W-:-:S07]  /*0540*/  @P3 IMAD.MOV.U32 R11, RZ, RZ, RZ ;  /* 0x000000ffff0b3224 */ /* 0x000fce00078e00ff */
[----:B------:R-:W1:Y:S01]  /*0550*/  @!P3 LDC R9, c[0x0][0xc] ;  /* 0x00000300ff09bb82 */ /* 0x000e620000000800 */
[----:B--2---:R-:W-:-:S04]  /*0560*/  @P3 IMAD.WIDE.U32 R16, R4, R17, R6 ;  /* 0x0000001104103225 */ /* 0x004fc800078e0006 */
[----:B------:R-:W-:Y:S01]  /*0570*/  @P3 IMAD.IADD R17, R17, 0x1, R11 ;  /* 0x0000000111113824 */ /* 0x000fe200078e020b */
[----:B0-----:R-:W-:Y:S01]  /*0580*/  @!UP0 ULEA UR6, UR7, UR6, 0x18 ;  /* 0x0000000607068291 */ /* 0x001fe2000f8ec03f */
[----:B------:R-:W-:Y:S01]  /*0590*/  VOTEU.ALL UP0, P0 ;  /* 0x00000000003f7886 */ /* 0x000fe20000000000 */
[----:B------:R-:W-:-:S04]  /*05a0*/  ISETP.NE.AND P0, PT, R0, 0x3, PT ;  /* 0x000000030000780c */ /* 0x000fc80003f05270 */
[----:B------:R-:W-:Y:S01]  /*05b0*/  ISETP.EQ.OR P0, PT, R0, RZ, !P0 ;  /* 0x000000ff0000720c */ /* 0x000fe20004702670 */
[----:B-1----:R-:W-:-:S03]  /*05c0*/  @!P3 IMAD.WIDE.U32 R6, R9, R3, R4 ;  /* 0x000000030906b225 */ /* 0x002fc600078e0004 */
[C---:B------:R-:W-:Y:S01]  /*05d0*/  ISETP.EQ.AND P0, PT, R8.reuse, RZ, P0 ;  /* 0x000000ff0800720c */ /* 0x040fe20000702270 */
[----:B------:R-:W-:Y:S01]  /*05e0*/  VIADD R8, R8, 0xffffffff ;  /* 0xffffffff08087836 */ /* 0x000fe20000000000 */
[----:B------:R-:W0:Y:S02]  /*05f0*/  FENCE.VIEW.ASYNC.S ;  /* 0x00000000000073c6 */ /* 0x000e240000000000 */
[----:B0-----:R0:W3:Y:S01]  /*0600*/  @!UP0 SYNCS.EXCH.64 URZ, [UR6+0xa0], UR4 ;  /* 0x0000a004063f85b2 */ /* 0x0010e20008000100 */
[----:B------:R-:W-:Y:S01]  /*0610*/  @!P3 IMAD.MOV.U32 R16, RZ, RZ, R6 ;  /* 0x000000ffff10b224 */ /* 0x000fe200078e0006 */
[----:B------:R-:W-:Y:S01]  /*0620*/  SEL R19, RZ, 0x1, !P0 ;  /* 0x00000001ff137807 */ /* 0x000fe20004000000 */
[----:B------:R-:W-:Y:S01]  /*0630*/  @!P3 IMAD.MOV.U32 R17, RZ, RZ, R7 ;  /* 0x000000ffff11b224 */ /* 0x000fe200078e0007 */
[----:B------:R-:W-:-:S04]  /*0640*/  ISETP.GE.U32.AND P1, PT, R8, 0x2, PT ;  /* 0x000000020800780c */ /* 0x000fc80003f26070 */
[----:B------:R-:W-:Y:S01]  /*0650*/  SEL R19, R19, 0x2, P1 ;  /* 0x0000000213137807 */ /* 0x000fe20000800000 */
[----:B------:R0:W3:Y:S01]  /*0660*/  @!UP1 SYNCS.EXCH.64 URZ, [UR6+0xa8], UR4 ;  /* 0x0000a804063f95b2 */ /* 0x0000e20008000100 */
[----:B------:R-:W-:Y:S01]  /*0670*/  NOP ;  /* 0x0000000000007918 */ /* 0x000fe20000000000 */
[----:B---34-:R-:W-:Y:S06]  /*0680*/  BAR.SYNC.DEFER_BLOCKING 0x0 ;  /* 0x0000000000007b1d */ /* 0x018fec0000010000 */
[----:B------:R-:W-:Y:S05]  /*0690*/  @!P2 BRA `(.L_x_4) ;  /* 0x000000440014a947 */ /* 0x000fea0003800000 */
[----:B------:R-:W-:-:S13]  /*06a0*/  ISETP.GT.U32.AND P0, PT, R8, 0x1, PT ;  /* 0x000000010800780c */ /* 0x000fda0003f04070 */
[----:B0-----:R-:W-:Y:S05]  /*06b0*/  @P0 EXIT ;  /* 0x000000000000094d */ /* 0x001fea0003800000 */
[----:B------:R-:W-:Y:S01]  /*06c0*/  ULDC.64 UR4, c[0x0][0x650] ;  /* 0x0001940000047ab9 */ /* 0x000fe20000000a00 */
[----:B------:R-:W-:Y:S01]  /*06d0*/  PRMT R0, RZ, 0x7610, R0 ;  /* 0x00007610ff007816 */ /* 0x000fe20000000000 */
[----:B------:R-:W-:Y:S01]  /*06e0*/  IMAD.MOV.U32 R60, RZ, RZ, -0x1 ;  /* 0xffffffffff3c7424 */ /* 0x000fe200078e00ff */
[----:B------:R-:W-:Y:S01]  /*06f0*/  ISETP.GE.U32.AND P0, PT, R16, UR4, PT ;  /* 0x0000000410007c0c */ /* 0x000fe2000bf06070 */
[----:B------:R-:W-:Y:S02]  /*0700*/  IMAD.MOV.U32 R61, RZ, RZ, -0x1 ;  /* 0xffffffffff3d7424 */ /* 0x000fe400078e00ff */
[----:B------:R-:W-:Y:S01]  /*0710*/  IMAD.MOV.U32 R59, RZ, RZ, -0x1 ;  /* 0xffffffffff3b7424 */ /* 0x000fe200078e00ff */
[----:B------:R-:W-:-:S13]  /*0720*/  ISETP.GE.U32.AND.EX P0, PT, R17, UR5, PT, P0 ;  /* 0x0000000511007c0c */ /* 0x000fda000bf06100 */
[----:B------:R-:W-:Y:S05]  /*0730*/  @P0 BRA `(.L_x_5) ;  /* 0x0000000400540947 */ /* 0x000fea0003800000 */
[----:B------:R-:W0:Y:S01]  /*0740*/  LDC.64 R14, c[0x0][0x628] ;  /* 0x00018a00ff0e7b82 */ /* 0x000e220000000a00 */
[----:B------:R-:W-:Y:S02]  /*0750*/  IMAD.MOV.U32 R6, RZ, RZ, R16 ;  /* 0x000000ffff067224 */ /* 0x000fe400078e0010 */
[----:B------:R-:W-:-:S05]  /*0760*/  IMAD.MOV.U32 R7, RZ, RZ, R17 ;  /* 0x000000ffff077224 */ /* 0x000fca00078e0011 */
[----:B------:R-:W1:Y:S08]  /*0770*/  LDC R0, c[0x0][0x630] ;  /* 0x00018c00ff007b82 */ /* 0x000e700000000800 */
[----:B------:R-:W2:Y:S01]  /*0780*/  LDC.64 R20, c[0x0][0x620] ;  /* 0x00018800ff147b82 */ /* 0x000ea20000000a00 */
[----:B0-----:R-:W-:-:S04]  /*0790*/  ISETP.NE.U32.AND P0, PT, R14, RZ, PT ;  /* 0x000000ff0e00720c */ /* 0x001fc80003f05070 */
[----:B------:R-:W-:-:S13]  /*07a0*/  ISETP.NE.AND.EX P0, PT, R15, RZ, PT, P0 ;  /* 0x000000ff0f00720c */ /* 0x000fda0003f05300 */
[----:B-12---:R-:W-:Y:S05]  /*07b0*/  @!P0 BRA `(.L_x_6) ;  /* 0x0000000000288947 */ /* 0x006fea0003800000 */
[----:B------:R-:W0:Y:S02]  /*07c0*/  LDC R11, c[0x0][0x634] ;  /* 0x00018d00ff0b7b82 */ /* 0x000e240000000800 */
[----:B0-----:R-:W-:-:S05]  /*07d0*/  IADD3 R11, P0, R16, R11, RZ ;  /* 0x0000000b100b7210 */ /* 0x001fca0007f1e0ff */
[----:B------:R-:W-:-:S04]  /*07e0*/  IMAD.X R13, RZ, RZ, R17, P0 ;  /* 0x000000ffff0d7224 */ /* 0x000fc800000e0611 */
[----:B------:R-:W-:-:S04]  /*07f0*/  IMAD.WIDE.U32 R6, R13, R14, RZ ;  /* 0x0000000e0d067225 */ /* 0x000fc800078e00ff */
[----:B------:R-:W-:-:S04]  /*0800*/  IMAD.WIDE.U32 R8, P0, R11, R15, R6 ;  /* 0x0000000f0b087225 */ /* 0x000fc80007800006 */
[----:B------:R-:W-:-:S04]  /*0810*/  IMAD.WIDE.U32 R6, R11, R14, RZ ;  /* 0x0000000e0b067225 */ /* 0x000fc800078e00ff */
[----:B------:R-:W-:Y:S01]  /*0820*/  IMAD.X R11, RZ, RZ, RZ, P0 ;  /* 0x000000ffff0b7224 */ /* 0x000fe200000e06ff */
[----:B------:R-:W-:Y:S01]  /*0830*/  IADD3 RZ, P0, R7, R8, RZ ;  /* 0x0000000807ff7210 */ /* 0x000fe20007f1e0ff */
[----:B------:R-:W-:-:S04]  /*0840*/  IMAD.MOV.U32 R10, RZ, RZ, R9 ;  /* 0x000000ffff0a7224 */ /* 0x000fc800078e0009 */
[----:B------:R-:W-:-:S08]  /*0850*/  IMAD.WIDE.U32.X R6, R13, R15, R10, P0 ;  /* 0x0000000f0d067225 */ /* 0x000fd000000e040a */
.L_x_6:
[-CC-:B------:R-:W-:Y:S01]  /*0860*/  SHF.R.U64 R59, R6, R0.reuse, R7.reuse ;  /* 0x00000000063b7219 */ /* 0x180fe20000001207 */
[----:B------:R-:W0:Y:S01]  /*0870*/  LDC R10, c[0x0][0x618] ;  /* 0x00018600ff0a7b82 */ /* 0x000e220000000800 */
[----:B------:R-:W-:Y:S01]  /*0880*/  SHF.R.U32.HI R5, RZ, R0, R7 ;  /* 0x00000000ff057219 */ /* 0x000fe20000011607 */
[----:B------:R-:W-:Y:S01]  /*0890*/  ULDC UR4, c[0x0][0x150] ;  /* 0x0000540000047ab9 */ /* 0x000fe20000000800 */
[----:B------:R-:W-:Y:S02]  /*08a0*/  IADD3 R9, P0, RZ, -R59, RZ ;  /* 0x8000003bff097210 */ /* 0x000fe40007f1e0ff */
[----:B------:R-:W-:-:S03]  /*08b0*/  I2FP.F32.U32 R0, R4 ;  /* 0x0000000400007245 */ /* 0x000fc60000201000 */
[----:B------:R-:W1:Y:S01]  /*08c0*/  LDC.64 R26, c[0x0][0x640] ;  /* 0x00019000ff1a7b82 */ /* 0x000e620000000a00 */
[----:B------:R-:W-:Y:S02]  /*08d0*/  IMAD.X R11, RZ, RZ, ~R5, P0 ;  /* 0x000000ffff0b7224 */ /* 0x000fe400000e0e05 */
[----:B------:R-:W-:Y:S01]  /*08e0*/  FMUL R0, R0, UR4 ;  /* 0x0000000400007c20 */ /* 0x000fe20008400000 */
[----:B------:R-:W-:Y:S01]  /*08f0*/  IMAD.WIDE.U32 R6, R9, R20, R16 ;  /* 0x0000001409067225 */ /* 0x000fe200078e0010 */
[----:B------:R-:W-:-:S03]  /*0900*/  ULDC UR4, c[0x0][0x154] ;  /* 0x0000550000047ab9 */ /* 0x000fc60000000800 */
[----:B------:R-:W-:Y:S01]  /*0910*/  IMAD R8, R11, R20, RZ ;  /* 0x000000140b087224 */ /* 0x000fe200078e02ff */
[----:B------:R-:W2:Y:S01]  /*0920*/  LDC R5, c[0x0][0x144] ;  /* 0x00005100ff057b82 */ /* 0x000ea20000000800 */
[----:B------:R-:W3:Y:S02]  /*0930*/  F2I.U32.TRUNC.NTZ R0, R0 ;  /* 0x0000000000007305 */ /* 0x000ee4000020f000 */
[----:B------:R-:W-:-:S04]  /*0940*/  IMAD R9, R9, R21, R8 ;  /* 0x0000001509097224 */ /* 0x000fc800078e0208 */
[----:B------:R-:W-:Y:S01]  /*0950*/  IMAD.IADD R7, R7, 0x1, R9 ;  /* 0x0000000107077824 */ /* 0x000fe200078e0209 */
[----:B------:R-:W4:Y:S01]  /*0960*/  LDC R12, c[0x0][0x608] ;  /* 0x00018200ff0c7b82 */ /* 0x000f220000000800 */
[----:B------:R-:W-:-:S03]  /*0970*/  IMAD.MOV.U32 R9, RZ, RZ, -0x1 ;  /* 0xffffffffff097424 */ /* 0x000fc600078e00ff */
[-CC-:B0-----:R-:W-:Y:S02]  /*0980*/  SHF.R.U64 R20, R6, R10.reuse, R7.reuse ;  /* 0x0000000a06147219 */ /* 0x181fe40000001207 */
[----:B------:R-:W-:Y:S02]  /*0990*/  I2FP.F32.U32 R6, R3 ;  /* 0x0000000300067245 */ /* 0x000fe40000201000 */
[----:B------:R-:W0:Y:S01]  /*09a0*/  LDC R24, c[0x0][0x658] ;  /* 0x00019600ff187b82 */ /* 0x000e220000000800 */
[----:B-1----:R-:W-:Y:S01]  /*09b0*/  ISETP.NE.U32.AND P0, PT, R26, RZ, PT ;  /* 0x000000ff1a00720c */ /* 0x002fe20003f05070 */
[----:B---3--:R-:W-:Y:S01]  /*09c0*/  IMAD.MOV R8, RZ, RZ, -R0 ;  /* 0x000000ffff087224 */ /* 0x008fe200078e0a00 */
[----:B------:R-:W-:Y:S01]  /*09d0*/  SHF.R.U32.HI R7, RZ, R10, R7 ;  /* 0x0000000aff077219 */ /* 0x000fe20000011607 */
[----:B------:R-:W-:Y:S01]  /*09e0*/  FMUL R6, R6, UR4 ;  /* 0x0000000406067c20 */ /* 0x000fe20008400000 */
[----:B------:R-:W-:-:S03]  /*09f0*/  ISETP.NE.AND.EX P0, PT, R27, RZ, PT, P0 ;  /* 0x000000ff1b00720c */ /* 0x000fc60003f05300 */
[----:B------:R-:W1:Y:S01]  /*0a00*/  LDC R14, c[0x0][0x148] ;  /* 0x00005200ff0e7b82 */ /* 0x000e620000000800 */
[----:B--2---:R-:W-:-:S07]  /*0a10*/  IMAD R0, R5, R8, R4 ;  /* 0x0000000805007224 */ /* 0x004fce00078e0204 */
[----:B------:R-:W2:Y:S01]  /*0a20*/  LDC R22, c[0x0][0x600] ;  /* 0x00018000ff167b82 */ /* 0x000ea20000000800 */
[-CC-:B----4-:R-:W-:Y:S02]  /*0a30*/  SHF.R.U64 R28, R20, R12.reuse, R7.reuse ;  /* 0x0000000c141c7219 */ /* 0x190fe40000001207 */
[----:B------:R-:W-:Y:S01]  /*0a40*/  SHF.R.U32.HI R5, RZ, R12, R7 ;  /* 0x0000000cff057219 */ /* 0x000fe20000011607 */
[----:B------:R-:W-:Y:S01]  /*0a50*/  IMAD.MOV.U32 R7, RZ, RZ, 0x1 ;  /* 0x00000001ff077424 */ /* 0x000fe200078e00ff */
[----:B------:R3:W4:Y:S03]  /*0a60*/  F2I.U32.TRUNC.NTZ R12, R6 ;  /* 0x00000006000c7305 */ /* 0x000726000020f000 */
[----:B------:R-:W1:Y:S01]  /*0a70*/  LDC R15, c[0x0][0x648] ;  /* 0x00019200ff0f7b82 */ /* 0x000e620000000800 */
[-C--:B0-----:R-:W-:Y:S02]  /*0a80*/  SHF.L.U32 R4, R9, R24.reuse, RZ ;  /* 0x0000001809047219 */ /* 0x081fe400000006ff */
[----:B------:R-:W-:-:S02]  /*0a90*/  SHF.R.U64 R30, R28, R24, R5 ;  /* 0x000000181c1e7219 */ /* 0x000fc40000001205 */
[----:B------:R-:W-:Y:S02]  /*0aa0*/  LOP3.LUT R11, RZ, R4, RZ, 0x33, !PT ;  /* 0x00000004ff0b7212 */ /* 0x000fe400078e33ff */
[-C--:B------:R-:W-:Y:S01]  /*0ab0*/  SHF.R.U32.HI R5, RZ, R24.reuse, R5 ;  /* 0x00000018ff057219 */ /* 0x080fe20000011605 */
[----:B------:R-:W0:Y:S01]  /*0ac0*/  LDC R21, c[0x0][0x638] ;  /* 0x00018e00ff157b82 */ /* 0x000e220000000800 */
[----:B------:R-:W-:Y:S01]  /*0ad0*/  SHF.L.U32 R10, R7, R24, RZ ;  /* 0x00000018070a7219 */ /* 0x000fe200000006ff */
[----:B------:R-:W-:-:S06]  /*0ae0*/  IMAD.MOV.U32 R4, RZ, RZ, R30 ;  /* 0x000000ffff047224 */ /* 0x000fcc00078e001e */
[----:B------:R-:W0:Y:S01]  /*0af0*/  LDC R60, c[0x0][0x610] ;  /* 0x00018400ff3c7b82 */ /* 0x000e220000000800 */
[----:B---34-:R-:W-:Y:S05]  /*0b00*/  @!P0 BRA `(.L_x_7) ;  /* 0x0000000000288947 */ /* 0x018fea0003800000 */
[----:B------:R-:W3:Y:S02]  /*0b10*/  LDC R9, c[0x0][0x64c] ;  /* 0x00019300ff097b82 */ /* 0x000ee40000000800 */
[----:B---3--:R-:W-:-:S05]  /*0b20*/  IADD3 R9, P0, R30, R9, RZ ;  /* 0x000000091e097210 */ /* 0x008fca0007f1e0ff */
        /* <DEDUP_REMOVED lines=8> */
.L_x_7:
[----:B-1----:R-:W-:Y:S01]  /*0bb0*/  SHF.R.U64 R4, R4, R15, R5 ;  /* 0x0000000f04047219 */ /* 0x002fe20000001205 */
[----:B--2---:R-:W-:Y:S01]  /*0bc0*/  VIADD R5, R22, 0xffffffff ;  /* 0xffffffff16057836 */ /* 0x004fe20000000000 */
[----:B------:R-:W-:Y:S01]  /*0bd0*/  LOP3.LUT R11, R28, R11, RZ, 0xc0, !PT ;  /* 0x0000000b1c0b7212 */ /* 0x000fe200078ec0ff */
[----:B------:R-:W-:Y:S02]  /*0be0*/  IMAD.MOV R12, RZ, RZ, -R12 ;  /* 0x000000ffff0c7224 */ /* 0x000fe400078e0a0c */
[----:B------:R-:W-:Y:S01]  /*0bf0*/  IMAD.MOV R6, RZ, RZ, -R4 ;  /* 0x000000ffff067224 */ /* 0x000fe200078e0a04 */
[----:B------:R-:W-:Y:S01]  /*0c00*/  LOP3.LUT R5, R20, R5, RZ, 0xc0, !PT ;  /* 0x0000000514057212 */ /* 0x000fe200078ec0ff */
[----:B------:R-:W-:Y:S02]  /*0c10*/  @P3 IMAD R0, R14, R12, R3 ;  /* 0x0000000c0e003224 */ /* 0x000fe400078e0203 */
[----:B------:R-:W-:Y:S02]  /*0c20*/  IMAD R11, R10, R4, R11 ;  /* 0x000000040a0b7224 */ /* 0x000fe400078e020b */
[----:B0-----:R-:W-:-:S02]  /*0c30*/  IMAD R3, R6, R21, R30 ;  /* 0x0000001506037224 */ /* 0x001fc400078e021e */
[----:B------:R-:W-:Y:S02]  /*0c40*/  IMAD R60, R11, R60, R0 ;  /* 0x0000003c0b3c7224 */ /* 0x000fe400078e0200 */
[----:B------:R-:W-:Y:S02]  /*0c50*/  IMAD R3, R3, R22, R5 ;  /* 0x0000001603037224 */ /* 0x000fe400078e0205 */
[----:B------:R-:W-:-:S03]  /*0c60*/  IMAD.MOV.U32 R0, RZ, RZ, 0x1 ;  /* 0x00000001ff007424 */ /* 0x000fc600078e00ff */
[----:B------:R-:W-:Y:S02]  /*0c70*/  SEL R61, R3, R60, !P3 ;  /* 0x0000003c033d7207 */ /* 0x000fe40005800000 */
[----:B------:R-:W-:-:S07]  /*0c80*/  SEL R60, R60, R3, !P3 ;  /* 0x000000033c3c7207 */ /* 0x000fce0005800000 */
.L_x_5:
[----:B------:R-:W-:-:S08]  /*0c90*/  NOP ;  /* 0x0000000000007918 */ /* 0x000fd00000000000 */
[----:B------:R-:W0:Y:S02]  /*0ca0*/  USETMAXREG.TRY_ALLOC.CTAPOOL UP0, 0xe8 ;  /* 0x000000e8000079c8 */ /* 0x000e240008000600 */
[----:B0-----:R-:W-:-:S13]  /*0cb0*/  PLOP3.LUT P0, PT, PT, PT, UP0, 0x80, 0x0 ;  /* 0x000000000000781c */ /* 0x001fda0003f0f008 */
[----:B------:R-:W-:Y:S05]  /*0cc0*/  @!P0 BRA `(.L_x_5) ;  /* 0xfffffffc00f08947 */ /* 0x000fea000383ffff */
[----:B------:R-:W-:Y:S01]  /*0cd0*/  ULDC.64 UR4, c[0x0][0x598] ;  /* 0x0001660000047ab9 */ /* 0x000fe20000000a00 */
[----:B------:R-:W-:Y:S01]  /*0ce0*/  ULDC.64 UR36, c[0x0][0x208] ;  /* 0x0000820000247ab9 */ /* 0x000fe20000000a00 */
[----:B------:R-:W-:-:S04]  /*0cf0*/  ISETP.NE.U32.AND P0, PT, RZ, UR4, PT ;  /* 0x00000004ff007c0c */ /* 0x000fc8000bf05070 */
[----:B------:R-:W-:-:S13]  /*0d00*/  ISETP.NE.AND.EX P0, PT, RZ, UR5, PT, P0 ;  /* 0x00000005ff007c0c */ /* 0x000fda000bf05300 */
[----:B------:R-:W-:Y:S05]  /*0d10*/  @!P0 BRA `(.L_x_8) ;  /* 0x00000000001c8947 */ /* 0x000fea0003800000 */
[----:B------:R-:W0:Y:S02]  /*0d20*/  LDC.64 R4, c[0x0][0x598] ;  /* 0x00016600ff047b82 */ /* 0x000e240000000a00 */
[----:B0-----:R-:W2:Y:S02]  /*0d30*/  LDG.E.64 R4, desc[UR36][R4.64] ;  /* 0x0000002404047981 */ /* 0x001ea4000c1e1b00 */
[----:B--2---:R-:W-:-:S04]  /*0d40*/  ISETP.NE.U32.AND P0, PT, R4, RZ, PT ;  /* 0x000000ff0400720c */ /* 0x004fc80003f05070 */
[----:B------:R-:W-:-:S13]  /*0d50*/  ISETP.NE.AND.EX P0, PT, R5, RZ, PT, P0 ;  /* 0x000000ff0500720c */ /* 0x000fda0003f05300 */
[----:B------:R-:W-:Y:S05]  /*0d60*/  @!P0 BRA `(.L_x_8) ;  /* 0x0000000000088947 */ /* 0x000fea0003800000 */
[----:B------:R0:W5:Y:S01]  /*0d70*/  LD.E R57, desc[UR36][R4.64] ;  /* 0x0000002404397980 */ /* 0x000162000c101900 */
[----:B------:R-:W-:Y:S05]  /*0d80*/  BRA `(.L_x_9) ;  /* 0x0000000000247947 */ /* 0x000fea0003800000 */
.L_x_8:
[----:B------:R-:W-:Y:S02]  /*0d90*/  ULDC.64 UR4, c[0x0][0x588] ;  /* 0x0001620000047ab9 */ /* 0x000fe40000000a00 */
[----:B------:R-:W-:-:S04]  /*0da0*/  ISETP.NE.U32.AND P0, PT, RZ, UR4, PT ;  /* 0x00000004ff007c0c */ /* 0x000fc8000bf05070 */
[----:B------:R-:W-:-:S13]  /*0db0*/  ISETP.NE.AND.EX P0, PT, RZ, UR5, PT, P0 ;  /* 0x00000005ff007c0c */ /* 0x000fda000bf05300 */
[----:B------:R-:W-:Y:S05]  /*0dc0*/  @!P0 BRA `(.L_x_10) ;  /* 0x00000000000c8947 */ /* 0x000fea0003800000 */
[----:B------:R-:W0:Y:S02]  /*0dd0*/  LDC.64 R4, c[0x0][0x588] ;  /* 0x00016200ff047b82 */ /* 0x000e240000000a00 */
[----:B0-----:R1:W5:Y:S01]  /*0de0*/  LDG.E R57, desc[UR36][R4.64] ;  /* 0x0000002404397981 */ /* 0x001362000c1e1900 */
[----:B------:R-:W-:Y:S05]  /*0df0*/  BRA `(.L_x_9) ;  /* 0x0000000000087947 */ /* 0x000fea0003800000 */
.L_x_10:
[----:B------:R-:W-:Y:S02]  /*0e00*/  ULDC UR4, c[0x0][0x580] ;  /* 0x0001600000047ab9 */ /* 0x000fe40000000800 */
[----:B------:R-:W-:-:S07]  /*0e10*/  IMAD.U32 R57, RZ, RZ, UR4 ;  /* 0x00000004ff397e24 */ /* 0x000fce000f8e00ff */
.L_x_9:
[----:B------:R-:W-:Y:S02]  /*0e20*/  ULDC.64 UR4, c[0x0][0x5a0] ;  /* 0x0001680000047ab9 */ /* 0x000fe40000000a00 */
[----:B------:R-:W-:-:S04]  /*0e30*/  ISETP.NE.U32.AND P0, PT, RZ, UR4, PT ;  /* 0x00000004ff007c0c */ /* 0x000fc8000bf05070 */
[----:B------:R-:W-:-:S13]  /*0e40*/  ISETP.NE.AND.EX P0, PT, RZ, UR5, PT, P0 ;  /* 0x00000005ff007c0c */ /* 0x000fda000bf05300 */
[----:B------:R-:W-:Y:S05]  /*0e50*/  @!P0 BRA `(.L_x_11) ;  /* 0x00000000001c8947 */ /* 0x000fea0003800000 */
[----:B01----:R-:W0:Y:S02]  /*0e60*/  LDC.64 R4, c[0x0][0x5a0] ;  /* 0x00016800ff047b82 */ /* 0x003e240000000a00 */
[----:B0-----:R-:W2:Y:S02]  /*0e70*/  LDG.E.64 R4, desc[UR36][R4.64] ;  /* 0x0000002404047981 */ /* 0x001ea4000c1e1b00 */
[----:B--2---:R-:W-:-:S04]  /*0e80*/  ISETP.NE.U32.AND P0, PT, R4, RZ, PT ;  /* 0x000000ff0400720c */ /* 0x004fc80003f05070 */
[----:B------:R-:W-:-:S13]  /*0e90*/  ISETP.NE.AND.EX P0, PT, R5, RZ, PT, P0 ;  /* 0x000000ff0500720c */ /* 0x000fda0003f05300 */
[----:B------:R-:W-:Y:S05]  /*0ea0*/  @!P0 BRA `(.L_x_11) ;  /* 0x0000000000088947 */ /* 0x000fea0003800000 */
[----:B------:R0:W5:Y:S01]  /*0eb0*/  LD.E R58, desc[UR36][R4.64] ;  /* 0x00000024043a7980 */ /* 0x000162000c101900 */
[----:B------:R-:W-:Y:S05]  /*0ec0*/  BRA `(.L_x_12) ;  /* 0x0000000000247947 */ /* 0x000fea0003800000 */
.L_x_11:
[----:B------:R-:W-:Y:S02]  /*0ed0*/  ULDC.64 UR4, c[0x0][0x590] ;  /* 0x0001640000047ab9 */ /* 0x000fe40000000a00 */
[----:B------:R-:W-:-:S04]  /*0ee0*/  ISETP.NE.U32.AND P0, PT, RZ, UR4, PT ;  /* 0x00000004ff007c0c */ /* 0x000fc8000bf05070 */
[----:B------:R-:W-:-:S13]  /*0ef0*/  ISETP.NE.AND.EX P0, PT, RZ, UR5, PT, P0 ;  /* 0x00000005ff007c0c */ /* 0x000fda000bf05300 */
[----:B------:R-:W-:Y:S05]  /*0f00*/  @!P0 BRA `(.L_x_13) ;  /* 0x00000000000c8947 */ /* 0x000fea0003800000 */
[----:B01----:R-:W0:Y:S02]  /*0f10*/  LDC.64 R4, c[0x0][0x590] ;  /* 0x00016400ff047b82 */ /* 0x003e240000000a00 */
[----:B0-----:R1:W5:Y:S01]  /*0f20*/  LDG.E R58, desc[UR36][R4.64] ;  /* 0x00000024043a7981 */ /* 0x001362000c1e1900 */
[----:B------:R-:W-:Y:S05]  /*0f30*/  BRA `(.L_x_12) ;  /* 0x0000000000087947 */ /* 0x000fea0003800000 */
.L_x_13:
[----:B------:R-:W-:Y:S02]  /*0f40*/  ULDC UR4, c[0x0][0x584] ;  /* 0x0001610000047ab9 */ /* 0x000fe40000000800 */
[----:B------:R-:W-:-:S07]  /*0f50*/  IMAD.U32 R58, RZ, RZ, UR4 ;  /* 0x00000004ff3a7e24 */ /* 0x000fce000f8e00ff */
.L_x_12:
[----:B------:R-:W-:-:S13]  /*0f60*/  LOP3.LUT P0, RZ, R0, 0xff, RZ, 0xc0, !PT ;  /* 0x000000ff00ff7812 */ /* 0x000fda000780c0ff */
[----:B------:R-:W-:Y:S05]  /*0f70*/  @!P0 EXIT ;  /* 0x000000000000894d */ /* 0x000fea0003800000 */
[----:B------:R-:W-:Y:S01]  /*0f80*/  ULDC UR4, c[0x0][0x28c] ;  /* 0x0000a30000047ab9 */ /* 0x000fe20000000800 */
[----:B------:R-:W-:Y:S01]  /*0f90*/  LOP3.LUT R62, R19, 0x1, RZ, 0xfc, !PT ;  /* 0x00000001133e7812 */ /* 0x000fe200078efcff */
[----:B------:R-:W-:Y:S01]  /*0fa0*/  UIADD3 UR4, UR4, 0x1f, URZ ;  /* 0x0000001f04047890 */ /* 0x000fe2000fffe03f */
[----:B------:R-:W-:Y:S01]  /*0fb0*/  UMOV UR38, URZ ;  /* 0x0000003f00267c82 */ /* 0x000fe20008000000 */
[----:B------:R-:W-:Y:S02]  /*0fc0*/  UMOV UR39, URZ ;  /* 0x0000003f00277c82 */ /* 0x000fe40008000000 */
[----:B------:R-:W-:-:S04]  /*0fd0*/  USHF.R.S32.HI UR5, URZ, 0x1f, UR4 ;  /* 0x0000001f3f057899 */ /* 0x000fc80008011404 */
[----:B------:R-:W-:-:S04]  /*0fe0*/  ULEA.HI UR5, UR5, UR4, URZ, 0x5 ;  /* 0x0000000405057291 */ /* 0x000fc8000f8f283f */
[----:B------:R-:W-:-:S12]  /*0ff0*/  USHF.R.S32.HI UR40, URZ, 0x5, UR5 ;  /* 0x000000053f287899 */ /* 0x000fd80008011405 */
.L_x_106:
[----:B------:R-:W2:Y:S01]  /*1000*/  S2R R3, SR_CgaCtaId ;  /* 0x0000000000037919 */ /* 0x000ea20000008800 */
[----:B------:R-:W-:-:S04]  /*1010*/  MOV R0, 0x400 ;  /* 0x0000040000007802 */ /* 0x000fc80000000f00 */
[----:B--2---:R-:W-:-:S05]  /*1020*/  LEA R24, R3, R0, 0x18 ;  /* 0x0000000003187211 */ /* 0x004fca00078ec0ff */
[----:B------:R-:W-:-:S05]  /*1030*/  VIADD R0, R24, 0x800 ;  /* 0x0000080018007836 */ /* 0x000fca0000000000 */
[----:B------:R-:W-:-:S13]  /*1040*/  LOP3.LUT P0, RZ, R0, 0x9f, RZ, 0xc0, !PT ;  /* 0x0000009f00ff7812 */ /* 0x000fda000780c0ff */
[----:B01-34-:R-:W-:Y:S05]  /*1050*/  @!P0 BRA `(.L_x_14) ;  /* 0x0000000000408947 */ /* 0x01bfea0003800000 */
[----:B------:R-:W-:Y:S01]  /*1060*/  MOV R0, 0x0 ;  /* 0x0000000000007802 */ /* 0x000fe20000000f00 */
[----:B------:R-:W-:Y:S01]  /*1070*/  ULDC.64 UR4, c[0x4][0x70] ;  /* 0x01001c0000047ab9 */ /* 0x000fe20000000a00 */
[----:B------:R-:W-:Y:S01]  /*1080*/  ULDC.64 UR6, c[0x4][0x8] ;  /* 0x0100020000067ab9 */ /* 0x000fe20000000a00 */
[----:B01----:R-:W-:Y:S01]  /*1090*/  IMAD.U32 R4, RZ, RZ, UR4 ;  /* 0x00000004ff047e24 */ /* 0x003fe2000f8e00ff */
[----:B------:R0:W1:Y:S01]  /*10a0*/  LDC.64 R14, c[0x4][R0] ;  /* 0x01000000000e7b82 */ /* 0x0000620000000a00 */
[----:B------:R-:W-:Y:S01]  /*10b0*/  IMAD.U32 R5, RZ, RZ, UR5 ;  /* 0x00000005ff057e24 */ /* 0x000fe2000f8e00ff */
[----:B------:R-:W-:Y:S01]  /*10c0*/  ULDC.64 UR4, c[0x4][0x78] ;  /* 0x01001e0000047ab9 */ /* 0x000fe20000000a00 */
[----:B------:R-:W-:Y:S02]  /*10d0*/  IMAD.U32 R10, RZ, RZ, UR6 ;  /* 0x00000006ff0a7e24 */ /* 0x000fe4000f8e00ff */
[----:B------:R-:W-:Y:S02]  /*10e0*/  IMAD.U32 R6, RZ, RZ, UR4 ;  /* 0x00000004ff067e24 */ /* 0x000fe4000f8e00ff */
[----:B------:R-:W-:-:S02]  /*10f0*/  IMAD.U32 R7, RZ, RZ, UR5 ;  /* 0x00000005ff077e24 */ /* 0x000fc4000f8e00ff */
[----:B------:R-:W-:Y:S02]  /*1100*/  IMAD.U32 R11, RZ, RZ, UR7 ;  /* 0x00000007ff0b7e24 */ /* 0x000fe4000f8e00ff */
[----:B------:R-:W-:Y:S02]  /*1110*/  IMAD.MOV.U32 R8, RZ, RZ, 0x70 ;  /* 0x00000070ff087424 */ /* 0x000fe400078e00ff */
[----:B------:R-:W-:Y:S02]  /*1120*/  IMAD.MOV.U32 R12, RZ, RZ, 0x1 ;  /* 0x00000001ff0c7424 */ /* 0x000fe400078e00ff */
[----:B0-----:R-:W-:-:S07]  /*1130*/  IMAD.MOV.U32 R13, RZ, RZ, RZ ;  /* 0x000000ffff0d7224 */ /* 0x001fce00078e00ff */
[----:B------:R-:W-:-:S07]  /*1140*/  LEPC R20, `(.L_x_14) ;  /* 0x000000001014794e */ /* 0x000fce0000000000 */
[----:B-1---5:R-:W-:Y:S05]  /*1150*/  CALL.ABS.NOINC R14 ;  /* 0x000000000e007343 */ /* 0x022fea0003c00000 */
.L_x_14:
[----:B------:R-:W-:-:S05]  /*1160*/  VIADD R25, R24, 0x24800 ;  /* 0x0002480018197836 */ /* 0x000fca0000000000 */
[----:B------:R-:W-:-:S13]  /*1170*/  LOP3.LUT P0, RZ, R25, 0x3ff, RZ, 0xc0, !PT ;  /* 0x000003ff19ff7812 */ /* 0x000fda000780c0ff */
[----:B------:R-:W-:Y:S05]  /*1180*/  @!P0 BRA `(.L_x_15) ;  /* 0x00000000007c8947 */ /* 0x000fea0003800000 */
        /* <DEDUP_REMOVED lines=16> */
.L_x_16:
[----:B------:R-:W0:Y:S01]  /*1290*/  LDC.64 R22, c[0x4][R22] ;  /* 0x0100000016167b82 */ /* 0x000e220000000a00 */
[----:B------:R-:W-:Y:S01]  /*12a0*/  ULDC.64 UR4, c[0x4][0x70] ;  /* 0x01001c0000047ab9 */ /* 0x000fe20000000a00 */
[----:B------:R-:W-:Y:S01]  /*12b0*/  ULDC.64 UR6, c[0x4][0x10] ;  /* 0x0100040000067ab9 */ /* 0x000fe20000000a00 */
[----:B------:R-:W-:Y:S02]  /*12c0*/  IMAD.U32 R4, RZ, RZ, UR4 ;  /* 0x00000004ff047e24 */ /* 0x000fe4000f8e00ff */
        /* <DEDUP_REMOVED lines=8> */
[----:B------:R-:W-:-:S07]  /*1350*/  IMAD.MOV.U32 R13, RZ, RZ, RZ ;  /* 0x000000ffff0d7224 */ /* 0x000fce00078e00ff */
[----:B------:R-:W-:-:S07]  /*1360*/  LEPC R20, `(.L_x_15) ;  /* 0x000000001014794e */ /* 0x000fce0000000000 */
[----:B0-----:R-:W-:Y:S05]  /*1370*/  CALL.ABS.NOINC R22 ;  /* 0x0000000016007343 */ /* 0x001fea0003c00000 */
.L_x_15:
[----:B------:R-:W-:Y:S01]  /*1380*/  UMOV UR4, 0xffffffff ;  /* 0xffffffff00047882 */ /* 0x000fe20000000000 */
[----:B------:R-:W-:Y:S02]  /*1390*/  LOP3.LUT R13, R18, 0x80, RZ, 0xc0, !PT ;  /* 0x00000080120d7812 */ /* 0x000fe400078ec0ff */
[----:B------:R-:W-:Y:S02]  /*13a0*/  ISETP.NE.AND P0, PT, R62, 0x3, PT ;  /* 0x000000033e00780c */ /* 0x000fe40003f05270 */
[----:B------:R-:W-:Y:S01]  /*13b0*/  SHF.R.U32.HI R13, RZ, 0x7, R13 ;  /* 0x00000007ff0d7819 */ /* 0x000fe2000001160d */
[----:B------:R-:W-:Y:S10]  /*13c0*/  BRA.DIV UR4, `(.L_x_17) ;  /* 0x0000005604e07947 */ /* 0x000ff4000b800000 */
.L_x_139:
[----:B------:R-:W-:Y:S05]  /*13d0*/  @!P0 BRA `(.L_x_18) ;  /* 0x0000000000048947 */ /* 0x000fea0003800000 */
[----:B------:R-:W-:Y:S01]  /*13e0*/  BPT.TRAP 0x1 ;  /* 0x000000040000795c */ /* 0x000fe20000300000 */
.L_x_18:
[----:B------:R-:W-:Y:S02]  /*13f0*/  IMAD.U32 R0, RZ, RZ, UR38 ;  /* 0x00000026ff007e24 */ /* 0x000fe4000f8e00ff */
[----:B------:R-:W-:-:S03]  /*1400*/  IMAD.U32 R3, RZ, RZ, UR39 ;  /* 0x00000027ff037e24 */ /* 0x000fc6000f8e00ff */
[----:B------:R-:W-:Y:S01]  /*1410*/  SHF.L.U32 R0, R0, 0x1f, RZ ;  /* 0x0000001f00007819 */ /* 0x000fe200000006ff */
[----:B------:R-:W-:-:S04]  /*1420*/  IMAD R3, R3, 0x8, R24 ;  /* 0x0000000803037824 */ /* 0x000fc800078e0218 */
[----:B------:R2:W3:Y:S01]  /*1430*/  SYNCS.PHASECHK.TRANS64.TRYWAIT P1, [R3+URZ], R0 ;  /* 0x00000000030075a7 */ /* 0x0004e2000802017f */
[----:B------:R-:W-:Y:S05]  /*1440*/  @!P0 BRA `(.L_x_19) ;  /* 0x0000000000048947 */ /* 0x000fea0003800000 */
[----:B------:R-:W-:Y:S01]  /*1450*/  BPT.TRAP 0x1 ;  /* 0x000000040000795c */ /* 0x000fe20000300000 */
.L_x_19:
[----:B---3--:R-:W-:Y:S05]  /*1460*/  @P1 BRA `(.L_x_20) ;  /* 0x0000000000081947 */ /* 0x008fea0003800000 */
[----:B------:R-:W3:Y:S02]  /*1470*/  SYNCS.PHASECHK.TRANS64.TRYWAIT P1, [R3+URZ], R0 ;  /* 0x00000000030075a7 */ /* 0x000ee4000802017f */
[----:B---3--:R-:W-:Y:S05]  /*1480*/  @!P1 BRA `(.L_x_21) ;  /* 0x0000005400cc9947 */ /* 0x008fea0003800000 */
.L_x_20:
[----:B------:R-:W-:-:S04]  /*1490*/  UIADD3 UR4, UR39, 0x1, URZ ;  /* 0x0000000127047890 */ /* 0x000fc8000fffe03f */
[----:B------:R-:W-:Y:S02]  /*14a0*/  UISETP.NE.AND UP0, UPT, UR4, 0x9, UPT ;  /* 0x000000090400788c */ /* 0x000fe4000bf05270 */
[----:B--23--:R-:W-:Y:S02]  /*14b0*/  IMAD.U32 R0, RZ, RZ, UR4 ;  /* 0x00000004ff007e24 */ /* 0x00cfe4000f8e00ff */
[----:B------:R-:W-:Y:S02]  /*14c0*/  USEL UR4, URZ, 0x1, UP0 ;  /* 0x000000013f047887 */ /* 0x000fe40008000000 */
[----:B------:R-:W-:Y:S02]  /*14d0*/  PLOP3.LUT P1, PT, PT, PT, UP0, 0x80, 0x0 ;  /* 0x000000000000781c */ /* 0x000fe40003f2f008 */
[----:B------:R-:W-:Y:S02]  /*14e0*/  ULOP3.LUT UR4, UR38, UR4, URZ, 0x3c, !UPT ;  /* 0x0000000426047292 */ /* 0x000fe4000f8e3c3f */
[----:B------:R-:W-:-:S04]  /*14f0*/  SEL R0, R0, RZ, P1 ;  /* 0x000000ff00007207 */ /* 0x000fc80000800000 */
[----:B------:R-:W-:Y:S01]  /*1500*/  IMAD.U32 R15, RZ, RZ, UR4 ;  /* 0x00000004ff0f7e24 */ /* 0x000fe2000f8e00ff */
[----:B------:R-:W-:Y:S06]  /*1510*/  @!P0 BRA `(.L_x_22) ;  /* 0x0000000000048947 */ /* 0x000fec0003800000 */
[----:B------:R-:W-:Y:S01]  /*1520*/  BPT.TRAP 0x1 ;  /* 0x000000040000795c */ /* 0x000fe20000300000 */
.L_x_22:
[----:B------:R-:W-:Y:S01]  /*1530*/  SHF.R.U32.HI R8, RZ, 0x2, R18 ;  /* 0x00000002ff087819 */ /* 0x000fe20000011612 */
[C---:B------:R-:W-:Y:S01]  /*1540*/  IMAD.SHL.U32 R3, R18.reuse, 0x8, RZ ;  /* 0x0000000812037824 */ /* 0x040fe200078e00ff */
[----:B------:R-:W-:Y:S01]  /*1550*/  USHF.L.U32 UR4, UR39, 0xc, URZ ;  /* 0x0000000c27047899 */ /* 0x000fe2000800063f */
[----:B01----:R-:W-:Y:S01]  /*1560*/  IMAD.SHL.U32 R4, R18, 0x10, RZ ;  /* 0x0000001012047824 */ /* 0x003fe200078e00ff */
[C---:B------:R-:W-:Y:S01]  /*1570*/  LOP3.LUT R6, R8.reuse, 0x3, RZ, 0xc0, !PT ;  /* 0x0000000308067812 */ /* 0x040fe200078ec0ff */
[----:B------:R-:W-:Y:S01]  /*1580*/  IMAD.U32 R11, RZ, RZ, UR40 ;  /* 0x00000028ff0b7e24 */ /* 0x000fe2000f8e00ff */
[----:B------:R-:W-:Y:S02]  /*1590*/  LOP3.LUT R7, R8, 0x4, RZ, 0xc0, !PT ;  /* 0x0000000408077812 */ /* 0x000fe400078ec0ff */
[----:B------:R-:W-:Y:S02]  /*15a0*/  LOP3.LUT R3, R3, 0x18, R6, 0xe2, !PT ;  /* 0x0000001803037812 */ /* 0x000fe400078ee206 */
[----:B------:R-:W-:-:S02]  /*15b0*/  LOP3.LUT R10, R4, 0xe00, RZ, 0xc0, !PT ;  /* 0x00000e00040a7812 */ /* 0x000fc400078ec0ff */
[----:B------:R-:W-:Y:S02]  /*15c0*/  LOP3.LUT R3, R3, R7, RZ, 0xfc, !PT ;  /* 0x0000000703037212 */ /* 0x000fe400078efcff */
[----:B------:R-:W-:Y:S02]  /*15d0*/  MOV R12, 0x90 ;  /* 0x00000090000c7802 */ /* 0x000fe40000000f00 */
[----:B------:R-:W-:Y:S02]  /*15e0*/  LOP3.LUT R4, R3, R10, RZ, 0xfc, !PT ;  /* 0x0000000a03047212 */ /* 0x000fe400078efcff */
[----:B------:R-:W-:Y:S02]  /*15f0*/  LOP3.LUT P1, RZ, R8, 0x4, RZ, 0xc0, !PT ;  /* 0x0000000408ff7812 */ /* 0x000fe4000782c0ff */
[----:B------:R-:W-:Y:S02]  /*1600*/  LOP3.LUT R3, R4, UR4, RZ, 0xfc, !PT ;  /* 0x0000000404037c12 */ /* 0x000fe4000f8efcff */
[----:B------:R-:W-:-:S02]  /*1610*/  SEL R12, R12, 0x70, !P1 ;  /* 0x000000700c0c7807 */ /* 0x000fc40004800000 */
[----:B------:R-:W-:Y:S01]  /*1620*/  SHF.L.U32 R14, R15, 0x1f, RZ ;  /* 0x0000001f0f0e7819 */ /* 0x000fe200000006ff */
[--C-:B------:R-:W-:Y:S01]  /*1630*/  IMAD R5, R3, 0x4, R24.reuse ;  /* 0x0000000403057824 */ /* 0x100fe200078e0218 */
[----:B------:R-:W-:Y:S01]  /*1640*/  ISETP.NE.AND P2, PT, R11, 0x1, PT ;  /* 0x000000010b00780c */ /* 0x000fe20003f45270 */
[----:B------:R-:W-:Y:S02]  /*1650*/  IMAD R3, R0, 0x8, R24 ;  /* 0x0000000800037824 */ /* 0x000fe400078e0218 */
[----:B------:R-:W-:Y:S02]  /*1660*/  IMAD.IADD R9, R5, 0x1, R12 ;  /* 0x0000000105097824 */ /* 0x000fe400078e020c */
[----:B------:R0:W1:Y:S01]  /*1670*/  SYNCS.PHASECHK.TRANS64.TRYWAIT P1, [R3+URZ], R14 ;  /* 0x0000000e030075a7 */ /* 0x000062000802017f */
[----:B------:R0:W2:Y:S07]  /*1680*/  LDS R64, [R5+0x800] ;  /* 0x0008000005407984 */ /* 0x0000ae0000000800 */
[----:B------:R-:W-:Y:S05]  /*1690*/  WARPSYNC.ALL ;  /* 0x0000000000007948 */ /* 0x000fea0003800000 */
[----:B------:R-:W-:Y:S04]  /*16a0*/  LDS R65, [R5+0xc00] ;  /* 0x000c000005417984 */ /* 0x000fe80000000800 */
[----:B------:R-:W-:Y:S04]  /*16b0*/  LDS R68, [R5+0x900] ;  /* 0x0009000005447984 */ /* 0x000fe80000000800 */
[----:B------:R-:W-:Y:S04]  /*16c0*/  LDS R69, [R5+0xd00] ;  /* 0x000d000005457984 */ /* 0x000fe80000000800 */
[----:B------:R-:W-:Y:S04]  /*16d0*/  LDS R66, [R9+0x800] ;  /* 0x0008000009427984 */ /* 0x000fe80000000800 */
[----:B------:R-:W2:Y:S04]  /*16e0*/  LDS R67, [R9+0xc00] ;  /* 0x000c000009437984 */ /* 0x000ea80000000800 */
[----:B------:R-:W-:Y:S04]  /*16f0*/  LDS R70, [R9+0x900] ;  /* 0x0009000009467984 */ /* 0x000fe80000000800 */
[----:B------:R-:W3:Y:S01]  /*1700*/  LDS R71, [R9+0xd00] ;  /* 0x000d000009477984 */ /* 0x000ee20000000800 */
[----:B------:R-:W-:Y:S01]  /*1710*/  R2UR UR4, R25 ;  /* 0x00000000190472ca */ /* 0x000fe200000e0000 */
[----:B------:R-:W-:Y:S01]  /*1720*/  UMOV UR11, 0x40000040 ;  /* 0x40000040000b7882 */ /* 0x000fe20000000000 */
[----:B--2---:R-:W-:-:S11]  /*1730*/  WARPGROUP.ARRIVE ;  /* 0x00000000000079c5 */ /* 0x004fd60000000000 */
[----:B------:R-:W-:-:S04]  /*1740*/  USHF.R.U32.HI UR4, URZ, 0x4, UR4 ;  /* 0x000000043f047899 */ /* 0x000fc80008011604 */
[----:B------:R-:W-:-:S04]  /*1750*/  ULOP3.LUT UR4, UR4, 0x3fff, URZ, 0xc0, !UPT ;  /* 0x00003fff04047892 */ /* 0x000fc8000f8ec03f */
[----:B------:R-:W-:-:S04]  /*1760*/  ULOP3.LUT UR7, UR4, 0x10000, URZ, 0xfc, !UPT ;  /* 0x0001000004077892 */ /* 0x000fc8000f8efc3f */
[----:B------:R-:W-:-:S04]  /*1770*/  ULEA UR4, UR39, UR7, 0x9 ;  /* 0x0000000727047291 */ /* 0x000fc8000f8e483f */
[----:B------:R-:W-:-:S03]  /*1780*/  UIADD3 UR6, UR4, 0x2, URZ ;  /* 0x0000000204067890 */ /* 0x000fc6000fffe03f */
[----:B------:R-:W-:Y:S02]  /*1790*/  UMOV UR10, UR4 ;  /* 0x00000004000a7c82 */ /* 0x000fe40008000000 */
[----:B------:R-:W-:Y:S01]  /*17a0*/  HGMMA.64x64x8.F32.TF32 R24, R64, gdesc[UR8], RZ, !UPT, gsb0 ;  /* 0x04e0000840187df0 */ /* 0x000fe2000c0028ff */
[----:B------:R-:W-:Y:S01]  /*17b0*/  UMOV UR11, 0x40000040 ;  /* 0x40000040000b7882 */ /* 0x000fe20000000000 */
[----:B------:R-:W-:Y:S01]  /*17c0*/  UMOV UR10, UR6 ;  /* 0x00000006000a7c82 */ /* 0x000fe20008000000 */
[----:B------:R-:W-:Y:S02]  /*17d0*/  UIADD3 UR6, UR4, 0x4, URZ ;  /* 0x0000000404067890 */ /* 0x000fe4000fffe03f */
[----:B------:R-:W-:Y:S01]  /*17e0*/  UIADD3 UR4, UR4, 0x6, URZ ;  /* 0x0000000604047890 */ /* 0x000fe2000fffe03f */
[----:B------:R-:W-:Y:S02]  /*17f0*/  WARPGROUP.DEPBAR.LE gsb0, 0x0 ;  /* 0x00008000000079c5 */ /* 0x000fe40000010000 */
[----:B---3--:R-:W-:-:S06]  /*1800*/  WARPGROUP.ARRIVE ;  /* 0x00000000000079c5 */ /* 0x008fcc0000000000 */
[----:B------:R-:W-:Y:S01]  /*1810*/  HGMMA.64x64x8.F32.TF32 R24, R68, gdesc[UR8], R24, gsb0 ;  /* 0x04e0000844187df0 */ /* 0x000fe20008002818 */
[----:B------:R-:W-:Y:S01]  /*1820*/  UMOV UR10, UR6 ;  /* 0x00000006000a7c82 */ /* 0x000fe20008000000 */
[----:B------:R-:W-:Y:S01]  /*1830*/  UMOV UR11, 0x40000040 ;  /* 0x40000040000b7882 */ /* 0x000fe20000000000 */
[----:B------:R-:W-:Y:S02]  /*1840*/  WARPGROUP.DEPBAR.LE gsb0, 0x0 ;  /* 0x00008000000079c5 */ /* 0x000fe40000010000 */
[----:B------:R-:W-:Y:S04]  /*1850*/  LDS R64, [R5+0xa00] ;  /* 0x000a000005407984 */ /* 0x000fe80000000800 */
[----:B------:R-:W-:Y:S04]  /*1860*/  LDS R65, [R5+0xe00] ;  /* 0x000e000005417984 */ /* 0x000fe80000000800 */
[----:B------:R-:W-:Y:S04]  /*1870*/  LDS R66, [R9+0xa00] ;  /* 0x000a000009427984 */ /* 0x000fe80000000800 */
[----:B------:R-:W2:Y:S02]  /*1880*/  LDS R67, [R9+0xe00] ;  /* 0x000e000009437984 */ /* 0x000ea40000000800 */
[----:B--2---:R-:W-:-:S06]  /*1890*/  WARPGROUP.ARRIVE ;  /* 0x00000000000079c5 */ /* 0x004fcc0000000000 */
        /* <DEDUP_REMOVED lines=9> */
[----:B------:R-:W-:Y:S03]  /*1930*/  HGMMA.64x64x8.F32.TF32 R24, R68, gdesc[UR8], R24, gsb0 ;  /* 0x04e0000844187df0 */ /* 0x000fe60008002818 */
[----:B------:R-:W-:Y:S02]  /*1940*/  WARPGROUP.DEPBAR.LE gsb0, 0x0 ;  /* 0x00008000000079c5 */ /* 0x000fe40000010000 */
[----:B------:R-:W-:Y:S05]  /*1950*/  @!P2 BRA `(.L_x_23) ;  /* 0x0000000800c8a947 */ /* 0x000fea0003800000 */
[----:B------:R-:W-:Y:S05]  /*1960*/  @!P0 BRA `(.L_x_24) ;  /* 0x0000000000048947 */ /* 0x000fea0003800000 */
[----:B------:R-:W-:Y:S01]  /*1970*/  BPT.TRAP 0x1 ;  /* 0x000000040000795c */ /* 0x000fe20000300000 */
.L_x_24:
[----:B-1----:R-:W-:Y:S05]  /*1980*/  @P1 BRA `(.L_x_25) ;  /* 0x0000000000181947 */ /* 0x002fea0003800000 */
[----:B------:R-:W1:Y:S01]  /*1990*/  S2UR UR5, SR_CgaCtaId ;  /* 0x00000000000579c3 */ /* 0x000e620000008800 */
[----:B------:R-:W-:Y:S02]  /*19a0*/  UMOV UR4, 0x400 ;  /* 0x0000040000047882 */ /* 0x000fe40000000000 */
[----:B-1----:R-:W-:-:S06]  /*19b0*/  ULEA UR4, UR5, UR4, 0x18 ;  /* 0x0000000405047291 */ /* 0x002fcc000f8ec03f */
[----:B0-----:R-:W-:-:S04]  /*19c0*/  LEA R3, R0, UR4, 0x3 ;  /* 0x0000000400037c11 */ /* 0x001fc8000f8e18ff */
[----:B------:R-:W0:Y:S02]  /*19d0*/  SYNCS.PHASECHK.TRANS64.TRYWAIT P1, [R3+URZ], R14 ;  /* 0x0000000e030075a7 */ /* 0x000e24000802017f */
[----:B0-----:R-:W-:Y:S05]  /*19e0*/  @!P1 BRA `(.L_x_26) ;  /* 0x0000005000889947 */ /* 0x001fea0003800000 */
.L_x_25:
[----:B------:R-:W1:Y:S01]  /*19f0*/  S2UR UR5, SR_CgaCtaId ;  /* 0x00000000000579c3 */ /* 0x000e620000008800 */
[----:B------:R-:W-:Y:S01]  /*1a00*/  IMAD.SHL.U32 R9, R0, 0x1000, RZ ;  /* 0x0000100000097824 */ /* 0x000fe200078e00ff */
[----:B------:R-:W-:-:S04]  /*1a10*/  UMOV UR4, 0x400 ;  /* 0x0000040000047882 */ /* 0x000fc80000000000 */
[----:B0-----:R-:W-:Y:S02]  /*1a20*/  LOP3.LUT R3, R9, R4, RZ, 0xfc, !PT ;  /* 0x0000000409037212 */ /* 0x001fe400078efcff */
[----:B------:R-:W0:Y:S01]  /*1a30*/  LDC R11, c[0x0][0x28c] ;  /* 0x0000a300ff0b7b82 */ /* 0x000e220000000800 */
[----:B-1----:R-:W-:-:S03]  /*1a40*/  ULEA UR9, UR5, UR4, 0x18 ;  /* 0x0000000405097291 */ /* 0x002fc6000f8ec03f */
[----:B------:R-:W-:-:S03]  /*1a50*/  UMOV UR4, UR39 ;  /* 0x0000002700047c82 */ /* 0x000fc60008000000 */
[----:B------:R-:W-:Y:S02]  /*1a60*/  LEA R3, R3, UR9, 0x2 ;  /* 0x0000000903037c11 */ /* 0x000fe4000f8e10ff */
[----:B0-----:R-:W-:-:S03]  /*1a70*/  ISETP.GE.AND P1, PT, R11, 0x41, PT ;  /* 0x000000410b00780c */ /* 0x001fc60003f26270 */
[----:B------:R-:W-:Y:S01]  /*1a80*/  IMAD.IADD R5, R12, 0x1, R3 ;  /* 0x000000010c057824 */ /* 0x000fe200078e0203 */
[----:B------:R0:W1:Y:S04]  /*1a90*/  LDS R64, [R3+0x800] ;  /* 0x0008000003407984 */ /* 0x0000680000000800 */
[----:B------:R0:W2:Y:S04]  /*1aa0*/  LDS R65, [R3+0xc00] ;  /* 0x000c000003417984 */ /* 0x0000a80000000800 */
[----:B------:R0:W3:Y:S04]  /*1ab0*/  LDS R66, [R5+0x800] ;  /* 0x0008000005427984 */ /* 0x0000e80000000800 */
[----:B------:R0:W4:Y:S01]  /*1ac0*/  LDS R67, [R5+0xc00] ;  /* 0x000c000005437984 */ /* 0x0001220000000800 */
[----:B------:R-:W-:Y:S05]  /*1ad0*/  @!P1 BRA `(.L_x_27) ;  /* 0x00000004008c9947 */ /* 0x000fea0003800000 */
[----:B------:R-:W-:Y:S01]  /*1ae0*/  R2UR UR6, R0 ;  /* 0x00000000000672ca */ /* 0x000fe200000e0000 */
[----:B------:R-:W-:-:S06]  /*1af0*/  UIADD3 UR4, UR40, -0x1, URZ ;  /* 0xffffffff28047890 */ /* 0x000fcc000fffe03f */
[----:B0-----:R-:W-:Y:S01]  /*1b00*/  IMAD.U32 R3, RZ, RZ, UR4 ;  /* 0x00000004ff037e24 */ /* 0x001fe2000f8e00ff */
[----:B------:R-:W-:-:S07]  /*1b10*/  UMOV UR4, UR39 ;  /* 0x0000002700047c82 */ /* 0x000fce0008000000 */
.L_x_35:
[----:B------:R-:W-:-:S04]  /*1b20*/  UIADD3 UR5, UR6, 0x1, URZ ;  /* 0x0000000106057890 */ /* 0x000fc8000fffe03f */
[----:B------:R-:W-:-:S04]  /*1b30*/  UISETP.NE.AND UP0, UPT, UR5, 0x9, UPT ;  /* 0x000000090500788c */ /* 0x000fc8000bf05270 */
[----:B------:R-:W-:Y:S02]  /*1b40*/  USEL UR8, URZ, 0x1, UP0 ;  /* 0x000000013f087887 */ /* 0x000fe40008000000 */
[----:B------:R-:W-:-:S04]  /*1b50*/  USEL UR5, UR5, URZ, UP0 ;  /* 0x0000003f05057287 */ /* 0x000fc80008000000 */
[----:B------:R-:W-:Y:S02]  /*1b60*/  LOP3.LUT R15, R15, UR8, RZ, 0x3c, !PT ;  /* 0x000000080f0f7c12 */ /* 0x000fe4000f8e3cff */
[----:B------:R-:W-:Y:S01]  /*1b70*/  IMAD.U32 R0, RZ, RZ, UR5 ;  /* 0x00000005ff007e24 */ /* 0x000fe2000f8e00ff */
[----:B0-----:R-:W-:Y:S06]  /*1b80*/  @!P0 BRA `(.L_x_28) ;  /* 0x0000000000048947 */ /* 0x001fec0003800000 */
[----:B------:R-:W-:Y:S01]  /*1b90*/  BPT.TRAP 0x1 ;  /* 0x000000040000795c */ /* 0x000fe20000300000 */
.L_x_28:
[----:B------:R-:W0:Y:S01]  /*1ba0*/  S2UR UR5, SR_CgaCtaId ;  /* 0x00000000000579c3 */ /* 0x000e220000008800 */
[----:B------:R-:W-:Y:S01]  /*1bb0*/  UMOV UR9, 0x400 ;  /* 0x0000040000097882 */ /* 0x000fe20000000000 */
[----:B------:R-:W-:Y:S01]  /*1bc0*/  SHF.L.U32 R20, R15, 0x1f, RZ ;  /* 0x0000001f0f147819 */ /* 0x000fe200000006ff */
[----:B------:R-:W-:Y:S01]  /*1bd0*/  ULEA UR8, UR6, UR7, 0x9 ;  /* 0x0000000706087291 */ /* 0x000fe2000f8e483f */
[C---:B------:R-:W-:Y:S01]  /*1be0*/  IMAD.SHL.U32 R10, R18.reuse, 0x10, RZ ;  /* 0x00000010120a7824 */ /* 0x040fe200078e00ff */
[----:B------:R-:W-:Y:S01]  /*1bf0*/  UMOV UR11, 0x40000040 ;  /* 0x40000040000b7882 */ /* 0x000fe20000000000 */
[----:B------:R-:W-:Y:S01]  /*1c00*/  SHF.R.U32.HI R8, RZ, 0x2, R18 ;  /* 0x00000002ff087819 */ /* 0x000fe20000011612 */
[----:B------:R-:W-:Y:S02]  /*1c10*/  IMAD.SHL.U32 R5, R18, 0x8, RZ ;  /* 0x0000000812057824 */ /* 0x000fe400078e00ff */
[----:B------:R-:W-:Y:S01]  /*1c20*/  LOP3.LUT R10, R10, 0xe00, RZ, 0xc0, !PT ;  /* 0x00000e000a0a7812 */ /* 0x000fe200078ec0ff */
[----:B------:R-:W-:Y:S01]  /*1c30*/  UMOV UR10, UR8 ;  /* 0x00000008000a7c82 */ /* 0x000fe20008000000 */
[C---:B------:R-:W-:Y:S01]  /*1c40*/  LOP3.LUT R7, R8.reuse, 0x4, RZ, 0xc0, !PT ;  /* 0x0000000408077812 */ /* 0x040fe200078ec0ff */
[----:B------:R-:W-:Y:S01]  /*1c50*/  IMAD.U32 R22, RZ, RZ, UR6 ;  /* 0x00000006ff167e24 */ /* 0x000fe2000f8e00ff */
[----:B------:R-:W-:Y:S01]  /*1c60*/  LOP3.LUT R6, R8, 0x3, RZ, 0xc0, !PT ;  /* 0x0000000308067812 */ /* 0x000fe200078ec0ff */
[----:B------:R-:W-:Y:S01]  /*1c70*/  UIADD3 UR6, UR8, 0x2, URZ ;  /* 0x0000000208067890 */ /* 0x000fe2000fffe03f */
[----:B------:R-:W-:-:S04]  /*1c80*/  LOP3.LUT R9, R10, R7, RZ, 0xfc, !PT ;  /* 0x000000070a097212 */ /* 0x000fc800078efcff */
[----:B------:R-:W-:-:S04]  /*1c90*/  LOP3.LUT R14, R9, R6, RZ, 0xfc, !PT ;  /* 0x00000006090e7212 */ /* 0x000fc800078efcff */
[----:B------:R-:W-:Y:S01]  /*1ca0*/  LOP3.LUT R5, R14, 0x18, R5, 0xf8, !PT ;  /* 0x000000180e057812 */ /* 0x000fe200078ef805 */
[----:B0-----:R-:W-:-:S04]  /*1cb0*/  ULEA UR9, UR5, UR9, 0x18 ;  /* 0x0000000905097291 */ /* 0x001fc8000f8ec03f */
[----:B------:R-:W-:Y:S02]  /*1cc0*/  IMAD R5, R22, 0x1000, R5 ;  /* 0x0000100016057824 */ /* 0x000fe400078e0205 */
[----:B------:R-:W-:-:S03]  /*1cd0*/  LEA R11, R0, UR9, 0x3 ;  /* 0x00000009000b7c11 */ /* 0x000fc6000f8e18ff */
[----:B------:R-:W-:Y:S01]  /*1ce0*/  LEA R5, R5, UR9, 0x2 ;  /* 0x0000000905057c11 */ /* 0x000fe2000f8e10ff */
[----:B------:R0:W0:Y:S01]  /*1cf0*/  SYNCS.PHASECHK.TRANS64.TRYWAIT P1, [R11+URZ], R20 ;  /* 0x000000140b0075a7 */ /* 0x000022000802017f */
[----:B-1234-:R-:W-:-:S03]  /*1d00*/  WARPGROUP.ARRIVE ;  /* 0x00000000000079c5 */ /* 0x01efc60000000000 */
[----:B------:R-:W-:-:S03]  /*1d10*/  IMAD.IADD R9, R12, 0x1, R5 ;  /* 0x000000010c097824 */ /* 0x000fc600078e0205 */
[----:B------:R-:W-:Y:S01]  /*1d20*/  HGMMA.64x64x8.F32.TF32 R24, R64, gdesc[UR8], R24, gsb0 ;  /* 0x04e0000840187df0 */ /* 0x000fe20008002818 */
[----:B------:R-:W-:Y:S01]  /*1d30*/  UMOV UR10, UR6 ;  /* 0x00000006000a7c82 */ /* 0x000fe20008000000 */
[----:B------:R-:W-:Y:S01]  /*1d40*/  UMOV UR11, 0x40000040 ;  /* 0x40000040000b7882 */ /* 0x000fe20000000000 */
[----:B------:R-:W-:Y:S02]  /*1d50*/  WARPGROUP.DEPBAR.LE gsb0, 0x0 ;  /* 0x00008000000079c5 */ /* 0x000fe40000010000 */
[----:B------:R-:W-:Y:S04]  /*1d60*/  LDS R68, [R5+0x900] ;  /* 0x0009000005447984 */ /* 0x000fe80000000800 */
[----:B------:R-:W-:Y:S04]  /*1d70*/  LDS R69, [R5+0xd00] ;  /* 0x000d000005457984 */ /* 0x000fe80000000800 */
[----:B------:R-:W-:Y:S04]  /*1d80*/  LDS R70, [R9+0x900] ;  /* 0x0009000009467984 */ /* 0x000fe80000000800 */
[----:B------:R-:W1:Y:S02]  /*1d90*/  LDS R71, [R9+0xd00] ;  /* 0x000d000009477984 */ /* 0x000e640000000800 */
[----:B-1----:R-:W-:-:S06]  /*1da0*/  WARPGROUP.ARRIVE ;  /* 0x00000000000079c5 */ /* 0x002fcc0000000000 */
[----:B------:R-:W-:Y:S03]  /*1db0*/  HGMMA.64x64x8.F32.TF32 R24, R68, gdesc[UR8], R24, gsb0 ;  /* 0x04e0000844187df0 */ /* 0x000fe60008002818 */
[----:B------:R-:W-:Y:S02]  /*1dc0*/  WARPGROUP.DEPBAR.LE gsb0, 0x0 ;  /* 0x00008000000079c5 */ /* 0x000fe40000010000 */
[----:B------:R1:W2:Y:S04]  /*1dd0*/  LDS R64, [R5+0xa00] ;  /* 0x000a000005407984 */ /* 0x0002a80000000800 */
[----:B------:R1:W3:Y:S04]  /*1de0*/  LDS R65, [R5+0xe00] ;  /* 0x000e000005417984 */ /* 0x0002e80000000800 */
[----:B------:R1:W4:Y:S04]  /*1df0*/  LDS R66, [R9+0xa00] ;  /* 0x000a000009427984 */ /* 0x0003280000000800 */
[----:B------:R1:W0:Y:S01]  /*1e00*/  LDS R67, [R9+0xe00] ;  /* 0x000e000009437984 */ /* 0x0002220000000800 */
[----:B------:R-:W-:Y:S05]  /*1e10*/  @!P0 BRA `(.L_x_29) ;  /* 0x0000000000048947 */ /* 0x000fea0003800000 */
[----:B------:R-:W-:Y:S01]  /*1e20*/  BPT.TRAP 0x1 ;  /* 0x000000040000795c */ /* 0x000fe20000300000 */
.L_x_29:
[----:B------:R-:W-:Y:S01]  /*1e30*/  ULEA UR5, UR4, UR9, 0x3 ;  /* 0x0000000904057291 */ /* 0x000fe2000f8e183f */
[----:B------:R-:W-:-:S03]  /*1e40*/  ISETP.GT.U32.AND P2, PT, R19, 0x1, PT ;  /* 0x000000011300780c */ /* 0x000fc60003f44070 */
[----:B------:R-:W-:-:S04]  /*1e50*/  UIADD3 UR5, UR5, 0x48, URZ ;  /* 0x0000004805057890 */ /* 0x000fc8000fffe03f */
[----:B------:R-:W-:-:S09]  /*1e60*/  UPRMT UR5, URZ, 0x654, UR5 ;  /* 0x000006543f057896 */ /* 0x000fd20008000005 */
[----:B------:R-:W-:Y:S01]  /*1e70*/  SYNCS.ARRIVE.TRANS64.RED.A1T0 RZ, [UR5], RZ ;  /* 0x000000ffffff79a7 */ /* 0x000fe20008100405 */
[----:B------:R-:W-:Y:S05]  /*1e80*/  @P2 BRA `(.L_x_30) ;  /* 0x0000000000042947 */ /* 0x000fea0003800000 */
[----:B------:R-:W-:Y:S01]  /*1e90*/  BPT.TRAP 0x1 ;  /* 0x000000040000795c */ /* 0x000fe20000300000 */
.L_x_30:
[----:B------:R-:W-:Y:S01]  /*1ea0*/  UIADD3 UR6, UR8, 0x4, URZ ;  /* 0x0000000408067890 */ /* 0x000fe2000fffe03f */
[----:B0-234-:R-:W-:Y:S01]  /*1eb0*/  WARPGROUP.ARRIVE ;  /* 0x00000000000079c5 */ /* 0x01dfe20000000000 */
[----:B------:R-:W-:Y:S01]  /*1ec0*/  UMOV UR11, 0x40000040 ;  /* 0x40000040000b7882 */ /* 0x000fe20000000000 */
[----:B------:R-:W-:-:S04]  /*1ed0*/  UIADD3 UR4, UR4, 0x1, URZ ;  /* 0x0000000104047890 */ /* 0x000fc8000fffe03f */
[----:B------:R-:W-:Y:S01]  /*1ee0*/  UMOV UR10, UR6 ;  /* 0x00000006000a7c82 */ /* 0x000fe20008000000 */
[----:B------:R-:W-:Y:S01]  /*1ef0*/  UISETP.NE.AND UP0, UPT, UR4, 0x9, UPT ;  /* 0x000000090400788c */ /* 0x000fe2000bf05270 */
[----:B------:R-:W-:Y:S03]  /*1f00*/  HGMMA.64x64x8.F32.TF32 R24, R64, gdesc[UR8], R24, gsb0 ;  /* 0x04e0000840187df0 */ /* 0x000fe60008002818 */
[----:B------:R-:W-:Y:S01]  /*1f10*/  USEL UR4, UR4, URZ, UP0 ;  /* 0x0000003f04047287 */ /* 0x000fe20008000000 */
[----:B------:R-:W-:Y:S02]  /*1f20*/  WARPGROUP.DEPBAR.LE gsb0, 0x0 ;  /* 0x00008000000079c5 */ /* 0x000fe40000010000 */
[----:B------:R0:W2:Y:S04]  /*1f30*/  LDS R68, [R5+0xb00] ;  /* 0x000b000005447984 */ /* 0x0000a80000000800 */
[----:B------:R0:W3:Y:S04]  /*1f40*/  LDS R69, [R5+0xf00] ;  /* 0x000f000005457984 */ /* 0x0000e80000000800 */
[----:B------:R0:W4:Y:S04]  /*1f50*/  LDS R70, [R9+0xb00] ;  /* 0x000b000009467984 */ /* 0x0001280000000800 */
[----:B------:R0:W0:Y:S01]  /*1f60*/  LDS R71, [R9+0xf00] ;  /* 0x000f000009477984 */ /* 0x0000220000000800 */
[----:B------:R-:W-:Y:S05]  /*1f70*/  @!P0 BRA `(.L_x_31) ;  /* 0x0000000000048947 */ /* 0x000fea0003800000 */
[----:B------:R-:W-:Y:S01]  /*1f80*/  BPT.TRAP 0x1 ;  /* 0x000000040000795c */ /* 0x000fe20000300000 */
.L_x_31:
[----:B01----:R-:W-:Y:S01]  /*1f90*/  IMAD.SHL.U32 R9, R0, 0x1000, RZ ;  /* 0x0000100000097824 */ /* 0x003fe200078e00ff */
[----:B------:R-:W-:Y:S04]  /*1fa0*/  BSSY B0, `(.L_x_32) ;  /* 0x0000007000007945 */ /* 0x000fe80003800000 */
[----:B------:R-:W-:-:S04]  /*1fb0*/  LOP3.LUT R5, R9, R4, RZ, 0xfc, !PT ;  /* 0x0000000409057212 */ /* 0x000fc800078efcff */
[----:B------:R-:W-:-:S05]  /*1fc0*/  LEA R5, R5, UR9, 0x2 ;  /* 0x0000000905057c11 */ /* 0x000fca000f8e10ff */
[----:B------:R-:W-:Y:S01]  /*1fd0*/  IMAD.IADD R13, R12, 0x1, R5 ;  /* 0x000000010c0d7824 */ /* 0x000fe200078e0205 */
[----:B------:R-:W-:Y:S06]  /*1fe0*/  @P1 BRA `(.L_x_33) ;  /* 0x0000000000081947 */ /* 0x000fec0003800000 */
[----:B------:R-:W0:Y:S02]  /*1ff0*/  SYNCS.PHASECHK.TRANS64.TRYWAIT P1, [R11+URZ], R20 ;  /* 0x000000140b0075a7 */ /* 0x000e24000802017f */
[----:B0-----:R-:W-:Y:S05]  /*2000*/  @!P1 BRA `(.L_x_34) ;  /* 0x0000004c00149947 */ /* 0x001fea0003800000 */
.L_x_33:
[----:B------:R-:W-:Y:S05]  /*2010*/  BSYNC B0 ;  /* 0x0000000000007941 */ /* 0x000fea0003800000 */
.L_x_32:
[----:B------:R1:W0:Y:S01]  /*2020*/  LDS R64, [R5+0x800] ;  /* 0x0008000005407984 */ /* 0x0002220000000800 */
[----:B------:R-:W-:Y:S05]  /*2030*/  WARPSYNC.ALL ;  /* 0x0000000000007948 */ /* 0x000fea0003800000 */
[----:B------:R1:W0:Y:S04]  /*2040*/  LDS R65, [R5+0xc00] ;  /* 0x000c000005417984 */ /* 0x0002280000000800 */
[----:B------:R1:W0:Y:S04]  /*2050*/  LDS R66, [R13+0x800] ;  /* 0x000800000d427984 */ /* 0x0002280000000800 */
[----:B------:R1:W0:Y:S01]  /*2060*/  LDS R67, [R13+0xc00] ;  /* 0x000c00000d437984 */ /* 0x0002220000000800 */
[----:B------:R-:W-:Y:S01]  /*2070*/  UIADD3 UR6, UR8, 0x6, URZ ;  /* 0x0000000608067890 */ /* 0x000fe2000fffe03f */
[----:B--234-:R-:W-:Y:S01]  /*2080*/  WARPGROUP.ARRIVE ;  /* 0x00000000000079c5 */ /* 0x01cfe20000000000 */
[----:B------:R-:W-:Y:S01]  /*2090*/  UMOV UR11, 0x40000040 ;  /* 0x40000040000b7882 */ /* 0x000fe20000000000 */
[C---:B------:R-:W-:Y:S01]  /*20a0*/  ISETP.GT.AND P1, PT, R3.reuse, 0x2, PT ;  /* 0x000000020300780c */ /* 0x040fe20003f24270 */
[----:B------:R-:W-:-:S03]  /*20b0*/  VIADD R3, R3, 0xffffffff ;  /* 0xffffffff03037836 */ /* 0x000fc60000000000 */
[----:B------:R-:W-:Y:S01]  /*20c0*/  UMOV UR10, UR6 ;  /* 0x00000006000a7c82 */ /* 0x000fe20008000000 */
[----:B------:R-:W-:Y:S01]  /*20d0*/  R2UR UR6, R0 ;  /* 0x00000000000672ca */ /* 0x000fe200000e0000 */
[----:B------:R-:W-:Y:S03]  /*20e0*/  HGMMA.64x64x8.F32.TF32 R24, R68, gdesc[UR8], R24, gsb0 ;  /* 0x04e0000844187df0 */ /* 0x000fe60008002818 */
[----:B------:R-:W-:-:S04]  /*20f0*/  WARPGROUP.DEPBAR.LE gsb0, 0x0 ;  /* 0x00008000000079c5 */ /* 0x000fc80000010000 */
[----:B-1----:R-:W-:Y:S07]  /*2100*/  @P1 BRA `(.L_x_35) ;  /* 0xfffffff800841947 */ /* 0x002fee000383ffff */
.L_x_27:
[----:B0-----:R-:W-:Y:S01]  /*2110*/  IMAD.MOV.U32 R5, RZ, RZ, 0x40000040 ;  /* 0x40000040ff057424 */ /* 0x001fe200078e00ff */
[----:B------:R-:W-:Y:S01]  /*2120*/  LEA R4, R0, UR7, 0x9 ;  /* 0x0000000700047c11 */ /* 0x000fe2000f8e48ff */
[----:B-1234-:R-:W-:Y:S01]  /*2130*/  WARPGROUP.ARRIVE ;  /* 0x00000000000079c5 */ /* 0x01efe20000000000 */
[----:B------:R-:W-:Y:S01]  /*2140*/  IMAD.SHL.U32 R0, R18, 0x8, RZ ;  /* 0x0000000812007824 */ /* 0x000fe200078e00ff */
[----:B------:R-:W-:Y:S02]  /*2150*/  LOP3.LUT R7, R6, R10, R7, 0xfe, !PT ;  /* 0x0000000a06077212 */ /* 0x000fe400078efe07 */
[C---:B------:R-:W-:Y:S01]  /*2160*/  R2UR UR6, R4.reuse ;  /* 0x00000000040672ca */ /* 0x040fe200000e0000 */
[----:B------:R-:W-:Y:S01]  /*2170*/  VIADD R6, R4, 0x2 ;  /* 0x0000000204067836 */ /* 0x000fe20000000000 */
[----:B------:R-:W-:Y:S02]  /*2180*/  R2UR UR7, R5 ;  /* 0x00000000050772ca */ /* 0x000fe400000e0000 */
[----:B------:R-:W-:Y:S01]  /*2190*/  LOP3.LUT R0, R7, 0x18, R0, 0xf8, !PT ;  /* 0x0000001807007812 */ /* 0x000fe200078ef800 */
[----:B------:R-:W-:-:S04]  /*21a0*/  IMAD.MOV.U32 R7, RZ, RZ, 0x40000040 ;  /* 0x40000040ff077424 */ /* 0x000fc800078e00ff */
[----:B------:R-:W-:-:S05]  /*21b0*/  IMAD.IADD R9, R0, 0x1, R9 ;  /* 0x0000000100097824 */ /* 0x000fca00078e0209 */
[----:B------:R-:W-:Y:S01]  /*21c0*/  LEA R9, R9, UR9, 0x2 ;  /* 0x0000000909097c11 */ /* 0x000fe2000f8e10ff */
[----:B------:R-:W-:Y:S01]  /*21d0*/  HGMMA.64x64x8.F32.TF32 R24, R64, gdesc[UR4], R24, gsb0 ;  /* 0x04e0000440187df0 */ /* 0x000fe20008002818 */
[----:B------:R-:W-:Y:S02]  /*21e0*/  R2UR UR6, R6 ;  /* 0x00000000060672ca */ /* 0x000fe400000e0000 */
[----:B------:R-:W-:Y:S01]  /*21f0*/  R2UR UR7, R7 ;  /* 0x00000000070772ca */ /* 0x000fe200000e0000 */
[----:B------:R-:W-:Y:S01]  /*2200*/  IMAD.IADD R12, R12, 0x1, R9 ;  /* 0x000000010c0c7824 */ /* 0x000fe200078e0209 */
[----:B------:R-:W-:Y:S02]  /*2210*/  WARPGROUP.DEPBAR.LE gsb0, 0x0 ;  /* 0x00008000000079c5 */ /* 0x000fe40000010000 */
[----:B------:R-:W-:Y:S04]  /*2220*/  LDS R64, [R9+0x900] ;  /* 0x0009000009407984 */ /* 0x000fe80000000800 */
[----:B------:R-:W-:Y:S04]  /*2230*/  LDS R65, [R9+0xd00] ;  /* 0x000d000009417984 */ /* 0x000fe80000000800 */
[----:B------:R-:W-:Y:S04]  /*2240*/  LDS R66, [R12+0x900] ;  /* 0x000900000c427984 */ /* 0x000fe80000000800 */
[----:B------:R-:W0:Y:S02]  /*2250*/  LDS R67, [R12+0xd00] ;  /* 0x000d00000c437984 */ /* 0x000e240000000800 */
[----:B0-----:R-:W-:-:S06]  /*2260*/  WARPGROUP.ARRIVE ;  /* 0x00000000000079c5 */ /* 0x001fcc0000000000 */
[----:B------:R-:W-:Y:S03]  /*2270*/  HGMMA.64x64x8.F32.TF32 R24, R64, gdesc[UR4], R24, gsb0 ;  /* 0x04e0000440187df0 */ /* 0x000fe60008002818 */
[----:B------:R-:W-:Y:S02]  /*2280*/  WARPGROUP.DEPBAR.LE gsb0, 0x0 ;  /* 0x00008000000079c5 */ /* 0x000fe40000010000 */
[----:B------:R0:W1:Y:S04]  /*2290*/  LDS R64, [R9+0xa00] ;  /* 0x000a000009407984 */ /* 0x0000680000000800 */
[----:B------:R0:W2:Y:S04]  /*22a0*/  LDS R65, [R9+0xe00] ;  /* 0x000e000009417984 */ /* 0x0000a80000000800 */
[----:B------:R0:W3:Y:S04]  /*22b0*/  LDS R66, [R12+0xa00] ;  /* 0x000a00000c427984 */ /* 0x0000e80000000800 */
[----:B------:R0:W4:Y:S01]  /*22c0*/  LDS R67, [R12+0xe00] ;  /* 0x000e00000c437984 */ /* 0x0001220000000800 */
[----:B------:R-:W-:Y:S05]  /*22d0*/  @!P0 BRA `(.L_x_36) ;  /* 0x0000000000048947 */ /* 0x000fea0003800000 */
[----:B------:R-:W-:Y:S01]  /*22e0*/  BPT.TRAP 0x1 ;  /* 0x000000040000795c */ /* 0x000fe20000300000 */
.L_x_36:
[----:B------:R-:W-:Y:S01]  /*22f0*/  ULEA UR4, UR4, UR9, 0x3 ;  /* 0x0000000904047291 */ /* 0x000fe2000f8e183f */
[----:B------:R-:W-:-:S03]  /*2300*/  ISETP.GT.U32.AND P1, PT, R19, 0x1, PT ;  /* 0x000000011300780c */ /* 0x000fc60003f24070 */
[----:B------:R-:W-:-:S04]  /*2310*/  UIADD3 UR4, UR4, 0x48, URZ ;  /* 0x0000004804047890 */ /* 0x000fc8000fffe03f */
[----:B------:R-:W-:-:S09]  /*2320*/  UPRMT UR4, URZ, 0x654, UR4 ;  /* 0x000006543f047896 */ /* 0x000fd20008000004 */
[----:B------:R-:W-:Y:S01]  /*2330*/  SYNCS.ARRIVE.TRANS64.RED.A1T0 RZ, [UR4], RZ ;  /* 0x000000ffffff79a7 */ /* 0x000fe20008100404 */
[----:B------:R-:W-:Y:S05]  /*2340*/  @P1 BRA `(.L_x_37) ;  /* 0x0000000000041947 */ /* 0x000fea0003800000 */
[----:B------:R-:W-:Y:S01]  /*2350*/  BPT.TRAP 0x1 ;  /* 0x000000040000795c */ /* 0x000fe20000300000 */
.L_x_37:
[C---:B------:R-:W-:Y:S01]  /*2360*/  VIADD R6, R4.reuse, 0x4 ;  /* 0x0000000404067836 */ /* 0x040fe20000000000 */
[----:B-1234-:R-:W-:Y:S01]  /*2370*/  WARPGROUP.ARRIVE ;  /* 0x00000000000079c5 */ /* 0x01efe20000000000 */
[----:B------:R-:W-:Y:S02]  /*2380*/  IMAD.MOV.U32 R7, RZ, RZ, 0x40000040 ;  /* 0x40000040ff077424 */ /* 0x000fe400078e00ff */
[----:B------:R-:W-:Y:S01]  /*2390*/  VIADD R4, R4, 0x6 ;  /* 0x0000000604047836 */ /* 0x000fe20000000000 */
[----:B------:R-:W-:Y:S01]  /*23a0*/  R2UR UR6, R6 ;  /* 0x00000000060672ca */ /* 0x000fe200000e0000 */
[----:B------:R-:W-:Y:S01]  /*23b0*/  IMAD.MOV.U32 R5, RZ, RZ, 0x40000040 ;  /* 0x40000040ff057424 */ /* 0x000fe200078e00ff */
[----:B------:R-:W-:-:S13]  /*23c0*/  R2UR UR7, R7 ;  /* 0x00000000070772ca */ /* 0x000fda00000e0000 */
[----:B------:R-:W-:Y:S01]  /*23d0*/  HGMMA.64x64x8.F32.TF32 R24, R64, gdesc[UR4], R24, gsb0 ;  /* 0x04e0000440187df0 */ /* 0x000fe20008002818 */
[----:B------:R-:W-:Y:S02]  /*23e0*/  R2UR UR6, R4 ;  /* 0x00000000040672ca */ /* 0x000fe400000e0000 */
[----:B------:R-:W-:Y:S01]  /*23f0*/  R2UR UR7, R5 ;  /* 0x00000000050772ca */ /* 0x000fe200000e0000 */
        /* <DEDUP_REMOVED lines=8> */
.L_x_23:
[----:B------:R-:W-:Y:S05]  /*2480*/  @!P0 BRA `(.L_x_38) ;  /* 0x0000000000048947 */ /* 0x000fea0003800000 */
[----:B------:R-:W-:Y:S01]  /*2490*/  BPT.TRAP 0x1 ;  /* 0x000000040000795c */ /* 0x000fe20000300000 */
.L_x_38:
[----:B------:R-:W2:Y:S01]  /*24a0*/  S2UR UR7, SR_CgaCtaId ;  /* 0x00000000000779c3 */ /* 0x000ea20000008800 */
[----:B------:R-:W-:Y:S01]  /*24b0*/  UIADD3 UR39, UR40, UR39, URZ ;  /* 0x0000002728277290 */ /* 0x000fe2000fffe03f */
[----:B------:R-:W-:-:S03]  /*24c0*/  ISETP.GT.U32.AND P0, PT, R19, 0x1, PT ;  /* 0x000000011300780c */ /* 0x000fc60003f04070 */
[----:B------:R-:W-:-:S04]  /*24d0*/  UIADD3 UR6, UR39, -0x1, URZ ;  /* 0xffffffff27067890 */ /* 0x000fc8000fffe03f */
[----:B------:R-:W-:-:S04]  /*24e0*/  UIMAD.WIDE.U32 UR4, UR6, 0x38e38e39, URZ ;  /* 0x38e38e39060478a5 */ /* 0x000fc8000f8e003f */
[----:B------:R-:W-:-:S03]  /*24f0*/  USHF.R.U32.HI UR4, URZ, 0x1, UR5 ;  /* 0x000000013f047899 */ /* 0x000fc60008011605 */
[----:B------:R-:W-:Y:S01]  /*2500*/  UMOV UR5, 0x400 ;  /* 0x0000040000057882 */ /* 0x000fe20000000000 */
[----:B------:R-:W-:Y:S02]  /*2510*/  UIMAD UR6, UR4, -0x9, UR6 ;  /* 0xfffffff7040678a4 */ /* 0x000fe4000f8e0206 */
[----:B--2---:R-:W-:-:S04]  /*2520*/  ULEA UR5, UR7, UR5, 0x18 ;  /* 0x0000000507057291 */ /* 0x004fc8000f8ec03f */
[----:B------:R-:W-:-:S04]  /*2530*/  ULEA UR6, UR6, UR5, 0x3 ;  /* 0x0000000506067291 */ /* 0x000fc8000f8e183f */
[----:B------:R-:W-:-:S04]  /*2540*/  UIADD3 UR6, UR6, 0x48, URZ ;  /* 0x0000004806067890 */ /* 0x000fc8000fffe03f */
[----:B------:R-:W-:-:S09]  /*2550*/  UPRMT UR6, URZ, 0x654, UR6 ;  /* 0x000006543f067896 */ /* 0x000fd20008000006 */
[----:B------:R-:W-:Y:S01]  /*2560*/  SYNCS.ARRIVE.TRANS64.RED.A1T0 RZ, [UR6], RZ ;  /* 0x000000ffffff79a7 */ /* 0x000fe20008100406 */
[----:B------:R-:W-:Y:S05]  /*2570*/  @P0 BRA `(.L_x_39) ;  /* 0x0000000000040947 */ /* 0x000fea0003800000 */
[----:B------:R-:W-:Y:S01]  /*2580*/  BPT.TRAP 0x1 ;  /* 0x000000040000795c */ /* 0x000fe20000300000 */
.L_x_39:
[----:B------:R-:W2:Y:S01]  /*2590*/  LDC R6, c[0x0][0x288] ;  /* 0x0000a200ff067b82 */ /* 0x000ea20000000800 */
[----:B0-----:R-:W-:Y:S01]  /*25a0*/  LOP3.LUT R3, R18, 0x60, RZ, 0xc0, !PT ;  /* 0x0000006012037812 */ /* 0x001fe200078ec0ff */
[----:B------:R-:W-:Y:S01]  /*25b0*/  IMAD.SHL.U32 R11, R61, 0x40, RZ ;  /* 0x000000403d0b7824 */ /* 0x000fe200078e00ff */
[----:B------:R-:W-:Y:S01]  /*25c0*/  LOP3.LUT R0, R56, 0x1, RZ, 0xc0, !PT ;  /* 0x0000000138007812 */ /* 0x000fe200078ec0ff */
[----:B------:R-:W-:Y:S01]  /*25d0*/  IMAD.SHL.U32 R13, R60, 0x80, RZ ;  /* 0x000000803c0d7824 */ /* 0x000fe200078e00ff */
[----:B------:R-:W-:Y:S01]  /*25e0*/  LOP3.LUT R8, R8, 0x7, RZ, 0xc0, !PT ;  /* 0x0000000708087812 */ /* 0x000fe200078ec0ff */
[----:B------:R-:W-:Y:S01]  /*25f0*/  UISETP.GT.U32.AND UP0, UPT, UR39, 0x8, UPT ;  /* 0x000000082700788c */ /* 0x000fe2000bf04070 */
[----:B------:R-:W-:Y:S01]  /*2600*/  SHF.R.U32.HI R5, RZ, 0x1, R3 ;  /* 0x00000001ff057819 */ /* 0x000fe20000011603 */
[----:B------:R-:W-:Y:S01]  /*2610*/  IMAD.SHL.U32 R3, R0, 0x40, RZ ;  /* 0x0000004000037824 */ /* 0x000fe200078e00ff */
[----:B------:R-:W-:Y:S01]  /*2620*/  ULDC UR7, c[0x0][0x284] ;  /* 0x0000a10000077ab9 */ /* 0x000fe20000000800 */
[----:B------:R-:W-:Y:S01]  /*2630*/  UISETP.LT.U32.AND UP0, UPT, UR40, 0x9, UP0 ;  /* 0x000000092800788c */ /* 0x000fe20008701070 */
[--C-:B------:R-:W-:Y:S01]  /*2640*/  IADD3 R7, RZ, -R5, -R8.reuse ;  /* 0x80000005ff077210 */ /* 0x100fe20007ffe808 */
[----:B------:R-:W-:Y:S01]  /*2650*/  UISETP.GE.U32.AND UP1, UPT, UR40, 0x9, UPT ;  /* 0x000000092800788c */ /* 0x000fe2000bf26070 */
[----:B------:R-:W-:Y:S01]  /*2660*/  LOP3.LUT R3, R3, 0x40, R8, 0xe2, !PT ;  /* 0x0000004003037812 */ /* 0x000fe200078ee208 */
[----:B------:R-:W-:Y:S01]  /*2670*/  IMAD.SHL.U32 R8, R18, 0x2, RZ ;  /* 0x0000000212087824 */ /* 0x000fe200078e00ff */
[----:B------:R-:W-:Y:S01]  /*2680*/  SHF.R.S32.HI R21, RZ, 0x1f, R59 ;  /* 0x0000001fff157819 */ /* 0x000fe2000001143b */
[----:B------:R-:W-:Y:S01]  /*2690*/  IMAD R4, R0, -0x40, R7 ;  /* 0xffffffc000047824 */ /* 0x000fe200078e0207 */
[----:B------:R-:W-:Y:S01]  /*26a0*/  LOP3.LUT R0, R18, 0x3, RZ, 0xc0, !PT ;  /* 0x0000000312007812 */ /* 0x000fe200078ec0ff */
[----:B------:R-:W-:Y:S01]  /*26b0*/  UIMAD.WIDE.U32 UR4, UR39, 0x38e38e39, URZ ;  /* 0x38e38e39270478a5 */ /* 0x000fe2000f8e003f */
[C---:B------:R-:W-:Y:S01]  /*26c0*/  LOP3.LUT R8, R11.reuse, 0x6, R8, 0xf8, !PT ;  /* 0x000000060b087812 */ /* 0x040fe200078ef808 */
[----:B------:R-:W-:Y:S01]  /*26d0*/  ULDC.64 UR8, c[0x0][0x5d0] ;  /* 0x0001740000087ab9 */ /* 0x000fe20000000a00 */
[----:B------:R-:W-:Y:S01]  /*26e0*/  USEL UR6, URZ, 0x1, !UP0 ;  /* 0x000000013f067887 */ /* 0x000fe2000c000000 */
[----:B------:R-:W-:Y:S01]  /*26f0*/  IMAD.WIDE R60, R60, 0x80, RZ ;  /* 0x000000803c3c7825 */ /* 0x000fe200078e02ff */
[----:B------:R-:W-:Y:S01]  /*2700*/  SHF.R.S32.HI R9, RZ, 0x1f, R8 ;  /* 0x0000001fff097819 */ /* 0x000fe20000011408 */
[----:B------:R-:W-:Y:S01]  /*2710*/  USHF.R.U32.HI UR4, URZ, 0x1, UR5 ;  /* 0x000000013f047899 */ /* 0x000fe20008011605 */
[----:B--2---:R-:W-:Y:S01]  /*2720*/  ISETP.GE.AND P0, PT, R11, R6, PT ;  /* 0x000000060b00720c */ /* 0x004fe20003f06270 */
[----:B------:R-:W-:Y:S01]  /*2730*/  IMAD R0, R0, -0x2, R6 ;  /* 0xfffffffe00007824 */ /* 0x000fe200078e0206 */
[----:B------:R-:W-:Y:S01]  /*2740*/  ULOP3.LUT UR38, UR38, UR6, URZ, 0x3c, !UPT ;  /* 0x0000000626267292 */ /* 0x000fe2000f8e3c3f */
[----:B------:R-:W-:Y:S01]  /*2750*/  IMAD R6, R21, UR8, RZ ;  /* 0x0000000815067c24 */ /* 0x000fe2000f8e02ff */
[----:B------:R-:W-:Y:S01]  /*2760*/  ISETP.GE.OR P0, PT, R13, UR7, P0 ;  /* 0x000000070d007c0c */ /* 0x000fe20008706670 */
[----:B------:R-:W-:Y:S01]  /*2770*/  UIMAD UR39, UR4, -0x9, UR39 ;  /* 0xfffffff7042778a4 */ /* 0x000fe2000f8e0227 */
[----:B------:R-:W-:Y:S01]  /*2780*/  LOP3.LUT R73, R60, R3, R5, 0xfe, !PT ;  /* 0x000000033c497212 */ /* 0x000fe200078efe05 */
[C---:B------:R-:W-:Y:S01]  /*2790*/  IMAD R15, R59.reuse, UR9, R6 ;  /* 0x000000093b0f7c24 */ /* 0x040fe2000f8e0206 */
[----:B------:R-:W-:Y:S01]  /*27a0*/  @UP1 ULOP3.LUT UR38, UR38, 0x1, UR4, 0x78, !UPT ;  /* 0x0000000126261892 */ /* 0x000fe2000f8e7804 */
[----:B------:R-:W-:Y:S01]  /*27b0*/  IMAD.WIDE.U32 R6, R59, UR8, R8 ;  /* 0x000000083b067c25 */ /* 0x000fe2000f8e0008 */
[----:B------:R-:W-:-:S03]  /*27c0*/  IADD3 R3, -R13, UR7, R4 ;  /* 0x000000070d037c10 */ /* 0x000fc6000fffe104 */
[----:B------:R-:W-:Y:S02]  /*27d0*/  IMAD.IADD R4, R0, 0x1, -R11 ;  /* 0x0000000100047824 */ /* 0x000fe400078e0a0b */
[----:B------:R-:W-:Y:S02]  /*27e0*/  IMAD.IADD R7, R7, 0x1, R15 ;  /* 0x0000000107077824 */ /* 0x000fe400078e020f */
[----:B------:R-:W-:Y:S01]  /*27f0*/  IMAD.MOV.U32 R0, RZ, RZ, -0x1 ;  /* 0xffffffffff007424 */ /* 0x000fe200078e00ff */
[----:B------:R-:W-:Y:S06]  /*2800*/  @P0 BRA `(.L_x_40) ;  /* 0x0000001c000c0947 */ /* 0x000fec0003800000 */
[----:B------:R-:W0:Y:S01]  /*2810*/  LDC.64 R64, c[0x0][0x5c8] ;  /* 0x00017200ff407b82 */ /* 0x000e220000000a00 */
[----:B-1---5:R-:W-:Y:S01]  /*2820*/  FSETP.NEU.AND P1, PT, R58, RZ, PT ;  /* 0x000000ff3a00720b */ /* 0x022fe20003f2d000 */
[----:B------:R-:W-:Y:S01]  /*2830*/  BSSY B0, `(.L_x_40) ;  /* 0x00001c0000007945 */ /* 0x000fe20003800000 */
[----:B------:R-:W-:-:S04]  /*2840*/  ISETP.GT.AND P0, PT, R4, RZ, PT ;  /* 0x000000ff0400720c */ /* 0x000fc80003f04270 */
[----:B------:R-:W-:Y:S01]  /*2850*/  ISETP.GT.AND P4, PT, R3, RZ, P0 ;  /* 0x000000ff0300720c */ /* 0x000fe20000784270 */
[-C--:B0-----:R-:W-:Y:S02]  /*2860*/  IMAD R10, R61, R64.reuse, RZ ;  /* 0x000000403d0a7224 */ /* 0x081fe400078e02ff */
[----:B------:R-:W-:-:S04]  /*2870*/  IMAD.WIDE.U32 R22, R73, R64, R6 ;  /* 0x0000004049167225 */ /* 0x000fc800078e0006 */
[----:B------:R-:W-:-:S04]  /*2880*/  IMAD R5, R73, R65, R10 ;  /* 0x0000004149057224 */ /* 0x000fc800078e020a */
[----:B------:R-:W-:Y:S01]  /*2890*/  IMAD.IADD R75, R23, 0x1, R5 ;  /* 0x00000001174b7824 */ /* 0x000fe200078e0205 */
[----:B------:R-:W-:Y:S06]  /*28a0*/  @!P1 BRA `(.L_x_41) ;  /* 0x0000001000e09947 */ /* 0x000fec0003800000 */
[----:B------:R-:W0:Y:S01]  /*28b0*/  LDC.64 R66, c[0x0][0x5b8] ;  /* 0x00016e00ff427b82 */ /* 0x000e220000000a00 */
[----:B------:R-:W-:-:S07]  /*28c0*/  ULDC.64 UR4, c[0x0][0x5c0] ;  /* 0x0001700000047ab9 */ /* 0x000fce0000000a00 */
[----:B------:R-:W1:Y:S08]  /*28d0*/  LDC.64 R68, c[0x0][0x5b0] ;  /* 0x00016c00ff447b82 */ /* 0x000e700000000a00 */
[----:B------:R-:W2:Y:S01]  /*28e0*/  LDC.64 R70, c[0x0][0x5a8] ;  /* 0x00016a00ff467b82 */ /* 0x000ea20000000a00 */
[-C--:B0-----:R-:W-:Y:S02]  /*28f0*/  IMAD R6, R21, R66.reuse, RZ ;  /* 0x0000004215067224 */ /* 0x081fe400078e02ff */
[----:B------:R-:W-:-:S04]  /*2900*/  IMAD.WIDE.U32 R12, R59, R66, R8 ;  /* 0x000000423b0c7225 */ /* 0x000fc800078e0008 */
[----:B------:R-:W-:Y:S02]  /*2910*/  IMAD R63, R59, R67, R6 ;  /* 0x000000433b3f7224 */ /* 0x000fe400078e0206 */
[-C--:B-1----:R-:W-:Y:S02]  /*2920*/  IMAD R60, R61, R68.reuse, RZ ;  /* 0x000000443d3c7224 */ /* 0x082fe400078e02ff */
[----:B------:R-:W-:Y:S02]  /*2930*/  IMAD.IADD R13, R13, 0x1, R63 ;  /* 0x000000010d0d7824 */ /* 0x000fe400078e023f */
[C---:B------:R-:W-:Y:S02]  /*2940*/  IMAD R23, R73.reuse, R69, R60 ;  /* 0x0000004549177224 */ /* 0x040fe400078e023c */
[----:B------:R-:W-:-:S04]  /*2950*/  IMAD.WIDE.U32 R6, R73, R68, R12 ;  /* 0x0000004449067225 */ /* 0x000fc800078e000c */
[----:B------:R-:W-:Y:S01]  /*2960*/  IMAD.IADD R5, R7, 0x1, R23 ;  /* 0x0000000107057824 */ /* 0x000fe200078e0217 */
[----:B--2---:R-:W-:-:S04]  /*2970*/  LEA R14, P1, R6, R70, 0x2 ;  /* 0x00000046060e7211 */ /* 0x004fc800078210ff */
[----:B------:R-:W-:-:S05]  /*2980*/  LEA.HI.X R15, R6, R71, R5, 0x2, P1 ;  /* 0x00000047060f7211 */ /* 0x000fca00008f1405 */
[----:B------:R0:W2:Y:S01]  /*2990*/  @P4 LDG.E.LTC128B R5, desc[UR36][R14.64] ;  /* 0x000000240e054981 */ /* 0x0000a2000c1e1920 */
[----:B------:R-:W-:Y:S01]  /*29a0*/  IMAD.WIDE.U32 R6, R73, R68, R8 ;  /* 0x0000004449067225 */ /* 0x000fe200078e0008 */
[C---:B------:R-:W-:Y:S01]  /*29b0*/  SHF.L.U64.HI R11, R68.reuse, 0x3, R69 ;  /* 0x00000003440b7819 */ /* 0x040fe20000010245 */
[----:B------:R-:W-:Y:S01]  /*29c0*/  BSSY B1, `(.L_x_42) ;  /* 0x0000016000017945 */ /* 0x000fe20003800000 */
[----:B------:R-:W-:Y:S01]  /*29d0*/  ISETP.GT.AND P0, PT, R3, 0x8, P0 ;  /* 0x000000080300780c */ /* 0x000fe20000704270 */
[----:B------:R-:W-:Y:S02]  /*29e0*/  IMAD.IADD R7, R23, 0x1, R7 ;  /* 0x0000000117077824 */ /* 0x000fe400078e0207 */
[----:B------:R-:W-:Y:S02]  /*29f0*/  IMAD.SHL.U32 R10, R68, 0x8, RZ ;  /* 0x00000008440a7824 */ /* 0x000fe400078e00ff */
[----:B------:R-:W-:-:S04]  /*2a00*/  IMAD.WIDE.U32 R20, R59, R66, R6 ;  /* 0x000000423b147225 */ /* 0x000fc800078e0006 */
[----:B------:R-:W-:Y:S01]  /*2a10*/  IMAD.WIDE.U32 R60, R73, R68, R10 ;  /* 0x00000044493c7225 */ /* 0x000fe200078e000a */
[----:B------:R-:W-:Y:S02]  /*2a20*/  LEA R10, P1, R22, UR4, 0x2 ;  /* 0x00000004160a7c11 */ /* 0x000fe4000f8210ff */
[----:B------:R-:W-:Y:S01]  /*2a30*/  LEA R6, P3, R20, R70, 0x2 ;  /* 0x0000004614067211 */ /* 0x000fe200078610ff */
[----:B0-----:R-:W-:Y:S01]  /*2a40*/  IMAD.IADD R14, R63, 0x1, R21 ;  /* 0x000000013f0e7824 */ /* 0x001fe200078e0215 */
[----:B------:R-:W-:Y:S01]  /*2a50*/  LEA.HI.X R11, R22, UR5, R75, 0x2, P1 ;  /* 0x00000005160b7c11 */ /* 0x000fe200088f144b */
[----:B------:R-:W-:Y:S01]  /*2a60*/  IMAD.IADD R67, R23, 0x1, R61 ;  /* 0x0000000117437824 */ /* 0x000fe200078e023d */
[----:B------:R-:W-:Y:S02]  /*2a70*/  ISETP.GT.AND P1, PT, R4, 0x1, PT ;  /* 0x000000010400780c */ /* 0x000fe40003f24270 */
[----:B------:R-:W-:Y:S01]  /*2a80*/  IADD3 R15, P2, R12, R60, RZ ;  /* 0x0000003c0c0f7210 */ /* 0x000fe20007f5e0ff */
[----:B--2---:R-:W-:-:S04]  /*2a90*/  FMUL R7, R5, R58 ;  /* 0x0000003a05077220 */ /* 0x004fc80000400000 */
[----:B------:R-:W-:Y:S01]  /*2aa0*/  FFMA R21, R24, R57, R7 ;  /* 0x0000003918157223 */ /* 0x000fe20000000007 */
[----:B------:R-:W-:Y:S01]  /*2ab0*/  LEA.HI.X R7, R20, R71, R14, 0x2, P3 ;  /* 0x0000004714077211 */ /* 0x000fe200018f140e */
[----:B------:R-:W-:Y:S01]  /*2ac0*/  IMAD.X R20, R67, 0x1, R13, P2 ;  /* 0x0000000143147824 */ /* 0x000fe200010e060d */
[----:B------:R-:W-:Y:S02]  /*2ad0*/  LEA R14, P3, R15, R70, 0x2 ;  /* 0x000000460f0e7211 */ /* 0x000fe400078610ff */
[----:B------:R0:W-:Y:S01]  /*2ae0*/  @P4 STG.E desc[UR36][R10.64], R21 ;  /* 0x000000150a004986 */ /* 0x0001e2000c101924 */
[----:B------:R-:W-:-:S13]  /*2af0*/  ISETP.GT.AND P4, PT, R3, RZ, P1 ;  /* 0x000000ff0300720c */ /* 0x000fda0000f84270 */
[----:B0-----:R-:W-:Y:S05]  /*2b00*/  @!P4 BRA `(.L_x_43) ;  /* 0x000000000004c947 */ /* 0x001fea0003800000 */
[----:B------:R0:W5:Y:S02]  /*2b10*/  LDG.E.LTC128B R5, desc[UR36][R6.64+0x4] ;  /* 0x0000042406057981 */ /* 0x000164000c1e1920 */
.L_x_43:
[----:B------:R-:W-:Y:S05]  /*2b20*/  BSYNC B1 ;  /* 0x0000000000017941 */ /* 0x000fea0003800000 */
.L_x_42:
[----:B-----5:R-:W-:Y:S01]  /*2b30*/  FMUL R12, R5, R58 ;  /* 0x0000003a050c7220 */ /* 0x020fe20000400000 */
[----:B------:R-:W-:Y:S01]  /*2b40*/  IMAD.MOV.U32 R23, RZ, RZ, R5 ;  /* 0x000000ffff177224 */ /* 0x000fe200078e0005 */
[----:B------:R-:W-:Y:S02]  /*2b50*/  LEA.HI.X R15, R15, R71, R20, 0x2, P3 ;  /* 0x000000470f0f7211 */ /* 0x000fe400018f1414 */
[----:B------:R-:W-:-:S05]  /*2b60*/  FFMA R25, R25, R57, R12 ;  /* 0x0000003919197223 */ /* 0x000fca000000000c */
[----:B------:R1:W-:Y:S04]  /*2b70*/  @P4 STG.E desc[UR36][R10.64+0x4], R25 ;  /* 0x000004190a004986 */ /* 0x0003e8000c101924 */
[----:B------:R-:W2:Y:S01]  /*2b80*/  @P0 LDG.E.LTC128B R23, desc[UR36][R14.64] ;  /* 0x000000240e170981 */ /* 0x000ea2000c1e1920 */
[C---:B------:R-:W-:Y:S01]  /*2b90*/  SHF.L.U64.HI R13, R64.reuse, 0x5, R65 ;  /* 0x00000005400d7819 */ /* 0x040fe20000010241 */
[----:B------:R-:W-:Y:S01]  /*2ba0*/  BSSY B1, `(.L_x_44) ;  /* 0x0000010000017945 */ /* 0x000fe20003800000 */
[----:B------:R-:W-:Y:S02]  /*2bb0*/  LEA R12, P3, R64, R10, 0x5 ;  /* 0x0000000a400c7211 */ /* 0x000fe400078628ff */
[----:B------:R-:W-:Y:S02]  /*2bc0*/  IADD3 R20, P2, R8, R60, RZ ;  /* 0x0000003c08147210 */ /* 0x000fe40007f5e0ff */
[----:B------:R-:W-:Y:S01]  /*2bd0*/  ISETP.GT.AND P1, PT, R3, 0x8, P1 ;  /* 0x000000080300780c */ /* 0x000fe20000f24270 */
[----:B------:R-:W-:-:S02]  /*2be0*/  IMAD.X R13, R13, 0x1, R11, P3 ;  /* 0x000000010d0d7824 */ /* 0x000fc400018e060b */
[----:B------:R-:W-:Y:S01]  /*2bf0*/  IMAD.X R21, R9, 0x1, R67, P2 ;  /* 0x0000000109157824 */ /* 0x000fe200010e0643 */
[----:B------:R-:W-:Y:S01]  /*2c00*/  ISETP.GT.AND P2, PT, R4, 0x8, PT ;  /* 0x000000080400780c */ /* 0x000fe20003f44270 */
[----:B------:R-:W-:-:S04]  /*2c10*/  IMAD.WIDE.U32 R20, R59, R66, R20 ;  /* 0x000000423b147225 */ /* 0x000fc800078e0014 */
[----:B------:R-:W-:Y:S01]  /*2c20*/  IMAD.IADD R9, R63, 0x1, R21 ;  /* 0x000000013f097824 */ /* 0x000fe200078e0215 */
[----:B------:R-:W-:-:S04]  /*2c30*/  LEA R8, P4, R20, R70, 0x2 ;  /* 0x0000004614087211 */ /* 0x000fc800078810ff */
[----:B------:R-:W-:Y:S01]  /*2c40*/  LEA.HI.X R9, R20, R71, R9, 0x2, P4 ;  /* 0x0000004714097211 */ /* 0x000fe200020f1409 */
[----:B--2---:R-:W-:-:S04]  /*2c50*/  FMUL R5, R23, R58 ;  /* 0x0000003a17057220 */ /* 0x004fc80000400000 */
[----:B------:R-:W-:-:S05]  /*2c60*/  FFMA R5, R26, R57, R5 ;  /* 0x000000391a057223 */ /* 0x000fca0000000005 */
[----:B------:R1:W-:Y:S01]  /*2c70*/  @P0 STG.E desc[UR36][R12.64], R5 ;  /* 0x000000050c000986 */ /* 0x0003e2000c101924 */
[----:B------:R-:W-:Y:S05]  /*2c80*/  @!P1 BRA `(.L_x_45) ;  /* 0x0000000000049947 */ /* 0x000fea0003800000 */
[----:B------:R2:W5:Y:S02]  /*2c90*/  LDG.E.LTC128B R23, desc[UR36][R8.64+0x4] ;  /* 0x0000042408177981 */ /* 0x000564000c1e1920 */
.L_x_45:
[----:B------:R-:W-:Y:S05]  /*2ca0*/  BSYNC B1 ;  /* 0x0000000000017941 */ /* 0x000fea0003800000 */
.L_x_44:
[----:B-----5:R-:W-:Y:S01]  /*2cb0*/  FMUL R14, R23, R58 ;  /* 0x0000003a170e7220 */ /* 0x020fe20000400000 */
[----:B------:R-:W-:Y:S01]  /*2cc0*/  ISETP.GT.AND P3, PT, R3, RZ, P2 ;  /* 0x000000ff0300720c */ /* 0x000fe20001764270 */
[----:B------:R-:W-:Y:S01]  /*2cd0*/  BSSY B1, `(.L_x_46) ;  /* 0x0000006000017945 */ /* 0x000fe20003800000 */
[----:B------:R-:W-:Y:S01]  /*2ce0*/  ISETP.GT.AND P0, PT, R4, 0x9, PT ;  /* 0x000000090400780c */ /* 0x000fe20003f04270 */
[----:B------:R-:W-:-:S05]  /*2cf0*/  FFMA R27, R27, R57, R14 ;  /* 0x000000391b1b7223 */ /* 0x000fca000000000e */
[----:B------:R3:W-:Y:S05]  /*2d00*/  @P1 STG.E desc[UR36][R12.64+0x4], R27 ;  /* 0x0000041b0c001986 */ /* 0x0007ea000c101924 */
[----:B------:R-:W-:Y:S05]  /*2d10*/  @!P3 BRA `(.L_x_47) ;  /* 0x000000000004b947 */ /* 0x000fea0003800000 */
[----:B------:R4:W5:Y:S02]  /*2d20*/  LDG.E.LTC128B R23, desc[UR36][R6.64+0x20] ;  /* 0x0000202406177981 */ /* 0x000964000c1e1920 */
.L_x_47:
[----:B------:R-:W-:Y:S05]  /*2d30*/  BSYNC B1 ;  /* 0x0000000000017941 */ /* 0x000fea0003800000 */
.L_x_46:
[----:B-1---5:R-:W-:Y:S01]  /*2d40*/  FMUL R5, R23, R58 ;  /* 0x0000003a17057220 */ /* 0x022fe20000400000 */
[----:B------:R-:W-:Y:S01]  /*2d50*/  ISETP.GT.AND P1, PT, R3, RZ, P0 ;  /* 0x000000ff0300720c */ /* 0x000fe20000724270 */
[----:B------:R-:W-:Y:S02]  /*2d60*/  BSSY B1, `(.L_x_48) ;  /* 0x0000005000017945 */ /* 0x000fe40003800000 */
[----:B------:R-:W-:-:S05]  /*2d70*/  FFMA R5, R28, R57, R5 ;  /* 0x000000391c057223 */ /* 0x000fca0000000005 */
[----:B------:R1:W-:Y:S05]  /*2d80*/  @P3 STG.E desc[UR36][R10.64+0x20], R5 ;  /* 0x000020050a003986 */ /* 0x0003ea000c101924 */
[----:B------:R-:W-:Y:S05]  /*2d90*/  @!P1 BRA `(.L_x_49) ;  /* 0x0000000000049947 */ /* 0x000fea0003800000 */
[----:B------:R0:W5:Y:S02]  /*2da0*/  LDG.E.LTC128B R23, desc[UR36][R6.64+0x24] ;  /* 0x0000242406177981 */ /* 0x000164000c1e1920 */
.L_x_49:
[----:B------:R-:W-:Y:S05]  /*2db0*/  BSYNC B1 ;  /* 0x0000000000017941 */ /* 0x000fea0003800000 */
.L_x_48:
[----:B-----5:R-:W-:Y:S01]  /*2dc0*/  FMUL R14, R23, R58 ;  /* 0x0000003a170e7220 */ /* 0x020fe20000400000 */
[----:B------:R-:W-:Y:S01]  /*2dd0*/  ISETP.GT.AND P2, PT, R3, 0x8, P2 ;  /* 0x000000080300780c */ /* 0x000fe20001744270 */
[----:B------:R-:W-:Y:S02]  /*2de0*/  BSSY B1, `(.L_x_50) ;  /* 0x0000005000017945 */ /* 0x000fe40003800000 */
[----:B------:R-:W-:-:S05]  /*2df0*/  FFMA R29, R29, R57, R14 ;  /* 0x000000391d1d7223 */ /* 0x000fca000000000e */
[----:B------:R0:W-:Y:S05]  /*2e00*/  @P1 STG.E desc[UR36][R10.64+0x24], R29 ;  /* 0x0000241d0a001986 */ /* 0x0001ea000c101924 */
[----:B------:R-:W-:Y:S05]  /*2e10*/  @!P2 BRA `(.L_x_51) ;  /* 0x000000000004a947 */ /* 0x000fea0003800000 */
[----:B------:R0:W5:Y:S02]  /*2e20*/  LDG.E.LTC128B R23, desc[UR36][R8.64+0x20] ;  /* 0x0000202408177981 */ /* 0x000164000c1e1920 */
.L_x_51:
[----:B------:R-:W-:Y:S05]  /*2e30*/  BSYNC B1 ;  /* 0x0000000000017941 */ /* 0x000fea0003800000 */
.L_x_50:
[----:B-1---5:R-:W-:Y:S01]  /*2e40*/  FMUL R5, R23, R58 ;  /* 0x0000003a17057220 */ /* 0x022fe20000400000 */
[----:B------:R-:W-:Y:S01]  /*2e50*/  ISETP.GT.AND P0, PT, R3, 0x8, P0 ;  /* 0x000000080300780c */ /* 0x000fe20000704270 */
[----:B------:R-:W-:Y:S01]  /*2e60*/  BSSY B1, `(.L_x_52) ;  /* 0x0000006000017945 */ /* 0x000fe20003800000 */
[----:B------:R-:W-:Y:S01]  /*2e70*/  ISETP.GT.AND P1, PT, R4, 0x10, PT ;  /* 0x000000100400780c */ /* 0x000fe20003f24270 */
[----:B------:R-:W-:-:S05]  /*2e80*/  FFMA R5, R30, R57, R5 ;  /* 0x000000391e057223 */ /* 0x000fca0000000005 */
[----:B------:R1:W-:Y:S05]  /*2e90*/  @P2 STG.E desc[UR36][R12.64+0x20], R5 ;  /* 0x000020050c002986 */ /* 0x0003ea000c101924 */
[----:B------:R-:W-:Y:S05]  /*2ea0*/  @!P0 BRA `(.L_x_53) ;  /* 0x0000000000048947 */ /* 0x000fea0003800000 */
[----:B------:R0:W5:Y:S02]  /*2eb0*/  LDG.E.LTC128B R23, desc[UR36][R8.64+0x24] ;  /* 0x0000242408177981 */ /* 0x000164000c1e1920 */
.L_x_53:
[----:B------:R-:W-:Y:S05]  /*2ec0*/  BSYNC B1 ;  /* 0x0000000000017941 */ /* 0x000fea0003800000 */
.L_x_52:
        /* <DEDUP_REMOVED lines=8> */
.L_x_55:
[----:B------:R-:W-:Y:S05]  /*2f50*/  BSYNC B1 ;  /* 0x0000000000017941 */ /* 0x000fea0003800000 */
.L_x_54:
[----:B-1---5:R-:W-:Y:S01]  /*2f60*/  FMUL R5, R23, R58 ;  /* 0x0000003a17057220 */ /* 0x022fe20000400000 */
[----:B------:R-:W-:Y:S01]  /*2f70*/  ISETP.GT.AND P0, PT, R3, RZ, P2 ;  /* 0x000000ff0300720c */ /* 0x000fe20001704270 */
[----:B------:R-:W-:Y:S02]  /*2f80*/  BSSY B1, `(.L_x_56) ;  /* 0x0000005000017945 */ /* 0x000fe40003800000 */
[----:B------:R-:W-:-:S05]  /*2f90*/  FFMA R5, R32, R57, R5 ;  /* 0x0000003920057223 */ /* 0x000fca0000000005 */
[----:B------:R1:W-:Y:S05]  /*2fa0*/  @P3 STG.E desc[UR36][R10.64+0x40], R5 ;  /* 0x000040050a003986 */ /* 0x0003ea000c101924 */
[----:B------:R-:W-:Y:S05]  /*2fb0*/  @!P0 BRA `(.L_x_57) ;  /* 0x0000000000048947 */ /* 0x000fea0003800000 */
[----:B------:R0:W5:Y:S02]  /*2fc0*/  LDG.E.LTC128B R23, desc[UR36][R6.64+0x44] ;  /* 0x0000442406177981 */ /* 0x000164000c1e1920 */
.L_x_57:
[----:B------:R-:W-:Y:S05]  /*2fd0*/  BSYNC B1 ;  /* 0x0000000000017941 */ /* 0x000fea0003800000 */
.L_x_56:
[----:B-----5:R-:W-:Y:S01]  /*2fe0*/  FMUL R14, R23, R58 ;  /* 0x0000003a170e7220 */ /* 0x020fe20000400000 */
[----:B------:R-:W-:Y:S01]  /*2ff0*/  ISETP.GT.AND P1, PT, R3, 0x8, P1 ;  /* 0x000000080300780c */ /* 0x000fe20000f24270 */
[----:B------:R-:W-:Y:S02]  /*3000*/  BSSY B1, `(.L_x_58) ;  /* 0x0000005000017945 */ /* 0x000fe40003800000 */
[----:B------:R-:W-:-:S05]  /*3010*/  FFMA R33, R33, R57, R14 ;  /* 0x0000003921217223 */ /* 0x000fca000000000e */
[----:B------:R0:W-:Y:S05]  /*3020*/  @P0 STG.E desc[UR36][R10.64+0x44], R33 ;  /* 0x000044210a000986 */ /* 0x0001ea000c101924 */
[----:B------:R-:W-:Y:S05]  /*3030*/  @!P1 BRA `(.L_x_59) ;  /* 0x0000000000049947 */ /* 0x000fea0003800000 */
[----:B------:R0:W5:Y:S02]  /*3040*/  LDG.E.LTC128B R23, desc[UR36][R8.64+0x40] ;  /* 0x0000402408177981 */ /* 0x000164000c1e1920 */
.L_x_59:
[----:B------:R-:W-:Y:S05]  /*3050*/  BSYNC B1 ;  /* 0x0000000000017941 */ /* 0x000fea0003800000 */
.L_x_58:
        /* <DEDUP_REMOVED lines=8> */
.L_x_61:
[----:B------:R-:W-:Y:S05]  /*30e0*/  BSYNC B1 ;  /* 0x0000000000017941 */ /* 0x000fea0003800000 */
.L_x_60:
        /* <DEDUP_REMOVED lines=8> */
.L_x_63:
[----:B------:R-:W-:Y:S05]  /*3170*/  BSYNC B1 ;  /* 0x0000000000017941 */ /* 0x000fea0003800000 */
.L_x_62:
[----:B-1---5:R-:W-:Y:S01]  /*3180*/  FMUL R5, R23, R58 ;  /* 0x0000003a17057220 */ /* 0x022fe20000400000 */
[----:B------:R-:W-:Y:S01]  /*3190*/  ISETP.GT.AND P2, PT, R3, RZ, P1 ;  /* 0x000000ff0300720c */ /* 0x000fe20000f44270 */
[----:B------:R-:W-:Y:S02]  /*31a0*/  BSSY B1, `(.L_x_64) ;  /* 0x0000005000017945 */ /* 0x000fe40003800000 */
[----:B------:R-:W-:-:S05]  /*31b0*/  FFMA R5, R36, R57, R5 ;  /* 0x0000003924057223 */ /* 0x000fca0000000005 */
[----:B------:R1:W-:Y:S05]  /*31c0*/  @P3 STG.E desc[UR36][R10.64+0x60], R5 ;  /* 0x000060050a003986 */ /* 0x0003ea000c101924 */
[----:B------:R-:W-:Y:S05]  /*31d0*/  @!P2 BRA `(.L_x_65) ;  /* 0x000000000004a947 */ /* 0x000fea0003800000 */
[----:B------:R0:W5:Y:S02]  /*31e0*/  LDG.E.LTC128B R23, desc[UR36][R6.64+0x64] ;  /* 0x0000642406177981 */ /* 0x000164000c1e1920 */
.L_x_65:
[----:B------:R-:W-:Y:S05]  /*31f0*/  BSYNC B1 ;  /* 0x0000000000017941 */ /* 0x000fea0003800000 */
.L_x_64:
[----:B-----5:R-:W-:Y:S01]  /*3200*/  FMUL R14, R23, R58 ;  /* 0x0000003a170e7220 */ /* 0x020fe20000400000 */
[----:B------:R-:W-:Y:S01]  /*3210*/  ISETP.GT.AND P0, PT, R3, 0x8, P0 ;  /* 0x000000080300780c */ /* 0x000fe20000704270 */
[----:B------:R-:W-:Y:S02]  /*3220*/  BSSY B1, `(.L_x_66) ;  /* 0x0000005000017945 */ /* 0x000fe40003800000 */
[----:B------:R-:W-:-:S05]  /*3230*/  FFMA R37, R37, R57, R14 ;  /* 0x0000003925257223 */ /* 0x000fca000000000e */
[----:B------:R0:W-:Y:S05]  /*3240*/  @P2 STG.E desc[UR36][R10.64+0x64], R37 ;  /* 0x000064250a002986 */ /* 0x0001ea000c101924 */
[----:B------:R-:W-:Y:S05]  /*3250*/  @!P0 BRA `(.L_x_67) ;  /* 0x0000000000048947 */ /* 0x000fea0003800000 */
[----:B------:R0:W5:Y:S02]  /*3260*/  LDG.E.LTC128B R23, desc[UR36][R8.64+0x60] ;  /* 0x0000602408177981 */ /* 0x000164000c1e1920 */
.L_x_67:
[----:B------:R-:W-:Y:S05]  /*3270*/  BSYNC B1 ;  /* 0x0000000000017941 */ /* 0x000fea0003800000 */
.L_x_66:
        /* <DEDUP_REMOVED lines=8> */
.L_x_69:
[----:B------:R-:W-:Y:S05]  /*3300*/  BSYNC B1 ;  /* 0x0000000000017941 */ /* 0x000fea0003800000 */
.L_x_68:
        /* <DEDUP_REMOVED lines=8> */
.L_x_71:
[----:B------:R-:W-:Y:S05]  /*3390*/  BSYNC B1 ;  /* 0x0000000000017941 */ /* 0x000fea0003800000 */
.L_x_70:
[----:B-1---5:R-:W-:Y:S01]  /*33a0*/  FMUL R5, R23, R58 ;  /* 0x0000003a17057220 */ /* 0x022fe20000400000 */
[----:B------:R-:W-:Y:S01]  /*33b0*/  ISETP.GT.AND P1, PT, R3, RZ, P0 ;  /* 0x000000ff0300720c */ /* 0x000fe20000724270 */
[----:B------:R-:W-:Y:S02]  /*33c0*/  BSSY B1, `(.L_x_72) ;  /* 0x0000005000017945 */ /* 0x000fe40003800000 */
[----:B------:R-:W-:-:S05]  /*33d0*/  FFMA R5, R40, R57, R5 ;  /* 0x0000003928057223 */ /* 0x000fca0000000005 */
[----:B------:R1:W-:Y:S05]  /*33e0*/  @P3 STG.E desc[UR36][R10.64+0x80], R5 ;  /* 0x000080050a003986 */ /* 0x0003ea000c101924 */
[----:B------:R-:W-:Y:S05]  /*33f0*/  @!P1 BRA `(.L_x_73) ;  /* 0x0000000000049947 */ /* 0x000fea0003800000 */
[----:B------:R0:W5:Y:S02]  /*3400*/  LDG.E.LTC128B R23, desc[UR36][R6.64+0x84] ;  /* 0x0000842406177981 */ /* 0x000164000c1e1920 */
.L_x_73:
[----:B------:R-:W-:Y:S05]  /*3410*/  BSYNC B1 ;  /* 0x0000000000017941 */ /* 0x000fea0003800000 */
.L_x_72:
[----:B-----5:R-:W-:Y:S01]  /*3420*/  FMUL R14, R23, R58 ;  /* 0x0000003a170e7220 */ /* 0x020fe20000400000 */
[----:B------:R-:W-:Y:S01]  /*3430*/  ISETP.GT.AND P2, PT, R3, 0x8, P2 ;  /* 0x000000080300780c */ /* 0x000fe20001744270 */
[----:B------:R-:W-:Y:S02]  /*3440*/  BSSY B1, `(.L_x_74) ;  /* 0x0000005000017945 */ /* 0x000fe40003800000 */
[----:B------:R-:W-:-:S05]  /*3450*/  FFMA R41, R41, R57, R14 ;  /* 0x0000003929297223 */ /* 0x000fca000000000e */
[----:B------:R0:W-:Y:S05]  /*3460*/  @P1 STG.E desc[UR36][R10.64+0x84], R41 ;  /* 0x000084290a001986 */ /* 0x0001ea000c101924 */
[----:B------:R-:W-:Y:S05]  /*3470*/  @!P2 BRA `(.L_x_75) ;  /* 0x000000000004a947 */ /* 0x000fea0003800000 */
[----:B------:R0:W5:Y:S02]  /*3480*/  LDG.E.LTC128B R23, desc[UR36][R8.64+0x80] ;  /* 0x0000802408177981 */ /* 0x000164000c1e1920 */
.L_x_75:
[----:B------:R-:W-:Y:S05]  /*3490*/  BSYNC B1 ;  /* 0x0000000000017941 */ /* 0x000fea0003800000 */
.L_x_74:
        /* <DEDUP_REMOVED lines=8> */
.L_x_77:
[----:B------:R-:W-:Y:S05]  /*3520*/  BSYNC B1 ;  /* 0x0000000000017941 */ /* 0x000fea0003800000 */
.L_x_76:
        /* <DEDUP_REMOVED lines=8> */
.L_x_79:
[----:B------:R-:W-:Y:S05]  /*35b0*/  BSYNC B1 ;  /* 0x0000000000017941 */ /* 0x000fea0003800000 */
.L_x_78:
[----:B-1---5:R-:W-:Y:S01]  /*35c0*/  FMUL R5, R23, R58 ;  /* 0x0000003a17057220 */ /* 0x022fe20000400000 */
[----:B------:R-:W-:Y:S01]  /*35d0*/  ISETP.GT.AND P0, PT, R3, RZ, P2 ;  /* 0x000000ff0300720c */ /* 0x000fe20001704270 */
[----:B------:R-:W-:Y:S02]  /*35e0*/  BSSY B1, `(.L_x_80) ;  /* 0x0000005000017945 */ /* 0x000fe40003800000 */
[----:B------:R-:W-:-:S05]  /*35f0*/  FFMA R5, R44, R57, R5 ;  /* 0x000000392c057223 */ /* 0x000fca0000000005 */
[----:B------:R1:W-:Y:S05]  /*3600*/  @P3 STG.E desc[UR36][R10.64+0xa0], R5 ;  /* 0x0000a0050a003986 */ /* 0x0003ea000c101924 */
[----:B------:R-:W-:Y:S05]  /*3610*/  @!P0 BRA `(.L_x_81) ;  /* 0x0000000000048947 */ /* 0x000fea0003800000 */
[----:B------:R0:W5:Y:S02]  /*3620*/  LDG.E.LTC128B R23, desc[UR36][R6.64+0xa4] ;  /* 0x0000a42406177981 */ /* 0x000164000c1e1920 */
.L_x_81:
[----:B------:R-:W-:Y:S05]  /*3630*/  BSYNC B1 ;  /* 0x0000000000017941 */ /* 0x000fea0003800000 */
.L_x_80:
[----:B-----5:R-:W-:Y:S01]  /*3640*/  FMUL R14, R23, R58 ;  /* 0x0000003a170e7220 */ /* 0x020fe20000400000 */
[----:B------:R-:W-:Y:S01]  /*3650*/  ISETP.GT.AND P1, PT, R3, 0x8, P1 ;  /* 0x000000080300780c */ /* 0x000fe20000f24270 */
[----:B------:R-:W-:Y:S02]  /*3660*/  BSSY B1, `(.L_x_82) ;  /* 0x0000005000017945 */ /* 0x000fe40003800000 */
[----:B------:R-:W-:-:S05]  /*3670*/  FFMA R45, R45, R57, R14 ;  /* 0x000000392d2d7223 */ /* 0x000fca000000000e */
[----:B------:R0:W-:Y:S05]  /*3680*/  @P0 STG.E desc[UR36][R10.64+0xa4], R45 ;  /* 0x0000a42d0a000986 */ /* 0x0001ea000c101924 */
[----:B------:R-:W-:Y:S05]  /*3690*/  @!P1 BRA `(.L_x_83) ;  /* 0x0000000000049947 */ /* 0x000fea0003800000 */
[----:B------:R0:W5:Y:S02]  /*36a0*/  LDG.E.LTC128B R23, desc[UR36][R8.64+0xa0] ;  /* 0x0000a02408177981 */ /* 0x000164000c1e1920 */
.L_x_83:
[----:B------:R-:W-:Y:S05]  /*36b0*/  BSYNC B1 ;  /* 0x0000000000017941 */ /* 0x000fea0003800000 */
.L_x_82:
        /* <DEDUP_REMOVED lines=8> */
.L_x_85:
[----:B------:R-:W-:Y:S05]  /*3740*/  BSYNC B1 ;  /* 0x0000000000017941 */ /* 0x000fea0003800000 */
.L_x_84:
        /* <DEDUP_REMOVED lines=8> */
.L_x_87:
[----:B------:R-:W-:Y:S05]  /*37d0*/  BSYNC B1 ;  /* 0x0000000000017941 */ /* 0x000fea0003800000 */
.L_x_86:
[----:B-1---5:R-:W-:Y:S01]  /*37e0*/  FMUL R5, R23, R58 ;  /* 0x0000003a17057220 */ /* 0x022fe20000400000 */
[----:B------:R-:W-:Y:S01]  /*37f0*/  ISETP.GT.AND P2, PT, R3, RZ, P1 ;  /* 0x000000ff0300720c */ /* 0x000fe20000f44270 */
[----:B------:R-:W-:Y:S02]  /*3800*/  BSSY B1, `(.L_x_88) ;  /* 0x0000005000017945 */ /* 0x000fe40003800000 */
[----:B------:R-:W-:-:S05]  /*3810*/  FFMA R5, R48, R57, R5 ;  /* 0x0000003930057223 */ /* 0x000fca0000000005 */
[----:B------:R1:W-:Y:S05]  /*3820*/  @P3 STG.E desc[UR36][R10.64+0xc0], R5 ;  /* 0x0000c0050a003986 */ /* 0x0003ea000c101924 */
[----:B------:R-:W-:Y:S05]  /*3830*/  @!P2 BRA `(.L_x_89) ;  /* 0x000000000004a947 */ /* 0x000fea0003800000 */
[----:B------:R0:W5:Y:S02]  /*3840*/  LDG.E.LTC128B R23, desc[UR36][R6.64+0xc4] ;  /* 0x0000c42406177981 */ /* 0x000164000c1e1920 */
.L_x_89:
[----:B------:R-:W-:Y:S05]  /*3850*/  BSYNC B1 ;  /* 0x0000000000017941 */ /* 0x000fea0003800000 */
.L_x_88:
[----:B-----5:R-:W-:Y:S01]  /*3860*/  FMUL R14, R23, R58 ;  /* 0x0000003a170e7220 */ /* 0x020fe20000400000 */
[----:B------:R-:W-:Y:S01]  /*3870*/  ISETP.GT.AND P0, PT, R3, 0x8, P0 ;  /* 0x000000080300780c */ /* 0x000fe20000704270 */
[----:B------:R-:W-:Y:S02]  /*3880*/  BSSY B1, `(.L_x_90) ;  /* 0x0000005000017945 */ /* 0x000fe40003800000 */
[----:B------:R-:W-:-:S05]  /*3890*/  FFMA R49, R49, R57, R14 ;  /* 0x0000003931317223 */ /* 0x000fca000000000e */
[----:B------:R0:W-:Y:S05]  /*38a0*/  @P2 STG.E desc[UR36][R10.64+0xc4], R49 ;  /* 0x0000c4310a002986 */ /* 0x0001ea000c101924 */
[----:B------:R-:W-:Y:S05]  /*38b0*/  @!P0 BRA `(.L_x_91) ;  /* 0x0000000000048947 */ /* 0x000fea0003800000 */
[----:B------:R0:W5:Y:S02]  /*38c0*/  LDG.E.LTC128B R23, desc[UR36][R8.64+0xc0] ;  /* 0x0000c02408177981 */ /* 0x000164000c1e1920 */
.L_x_91:
[----:B------:R-:W-:Y:S05]  /*38d0*/  BSYNC B1 ;  /* 0x0000000000017941 */ /* 0x000fea0003800000 */
.L_x_90:
        /* <DEDUP_REMOVED lines=8> */
.L_x_93:
[----:B------:R-:W-:Y:S05]  /*3960*/  BSYNC B1 ;  /* 0x0000000000017941 */ /* 0x000fea0003800000 */
.L_x_92:
[----:B-----5:R-:W-:Y:S01]  /*3970*/  FMUL R14, R23, R58 ;  /* 0x0000003a170e7220 */ /* 0x020fe20000400000 */
[----:B------:R-:W-:Y:S01]  /*3980*/  ISETP.GT.AND P0, PT, R4, 0x39, PT ;  /* 0x000000390400780c */ /* 0x000fe20003f04270 */
[----:B------:R-:W-:Y:S01]  /*3990*/  @P1 IMAD.MOV.U32 R4, RZ, RZ, R12 ;  /* 0x000000ffff041224 */ /* 0x000fe200078e000c */
[----:B------:R-:W-:Y:S01]  /*39a0*/  ISETP.GT.AND P3, PT, R3, RZ, P2 ;  /* 0x000000ff0300720c */ /* 0x000fe20001764270 */
[----:B------:R-:W-:Y:S01]  /*39b0*/  FFMA R51, R51, R57, R14 ;  /* 0x0000003933337223 */ /* 0x000fe2000000000e */
[----:B-1----:R-:W-:Y:S01]  /*39c0*/  @P1 IMAD.MOV.U32 R5, RZ, RZ, R13 ;  /* 0x000000ffff051224 */ /* 0x002fe200078e000d */
[----:B------:R-:W-:Y:S04]  /*39d0*/  BSSY B1, `(.L_x_94) ;  /* 0x0000004000017945 */ /* 0x000fe80003800000 */
[----:B------:R1:W-:Y:S06]  /*39e0*/  @P1 STG.E desc[UR36][R4.64+0xc4], R51 ;  /* 0x0000c43304001986 */ /* 0x0003ec000c101924 */
[----:B------:R-:W-:Y:S05]  /*39f0*/  @!P3 BRA `(.L_x_95) ;  /* 0x000000000004b947 */ /* 0x000fea0003800000 */
[----:B------:R0:W5:Y:S02]  /*3a00*/  LDG.E.LTC128B R23, desc[UR36][R6.64+0xe0] ;  /* 0x0000e02406177981 */ /* 0x000164000c1e1920 */
.L_x_95:
[----:B------:R-:W-:Y:S05]  /*3a10*/  BSYNC B1 ;  /* 0x0000000000017941 */ /* 0x000fea0003800000 */
.L_x_94:
[----:B-1---5:R-:W-:Y:S01]  /*3a20*/  FMUL R5, R23, R58 ;  /* 0x0000003a17057220 */ /* 0x022fe20000400000 */
[----:B------:R-:W-:Y:S01]  /*3a30*/  @P3 IMAD.MOV.U32 R4, RZ, RZ, R10 ;  /* 0x000000ffff043224 */ /* 0x000fe200078e000a */
[----:B------:R-:W-:Y:S01]  /*3a40*/  ISETP.GT.AND P1, PT, R3, RZ, P0 ;  /* 0x000000ff0300720c */ /* 0x000fe20000724270 */
[----:B------:R-:W-:Y:S01]  /*3a50*/  BSSY B1, `(.L_x_96) ;  /* 0x0000006000017945 */ /* 0x000fe20003800000 */
[----:B------:R-:W-:Y:S01]  /*3a60*/  FFMA R15, R52, R57, R5 ;  /* 0x00000039340f7223 */ /* 0x000fe20000000005 */
[----:B------:R-:W-:-:S05]  /*3a70*/  @P3 IMAD.MOV.U32 R5, RZ, RZ, R11 ;  /* 0x000000ffff053224 */ /* 0x000fca00078e000b */
[----:B------:R1:W-:Y:S05]  /*3a80*/  @P3 STG.E desc[UR36][R4.64+0xe0], R15 ;  /* 0x0000e00f04003986 */ /* 0x0003ea000c101924 */
[----:B------:R-:W-:Y:S05]  /*3a90*/  @!P1 BRA `(.L_x_97) ;  /* 0x0000000000049947 */ /* 0x000fea0003800000 */
[----:B------:R0:W5:Y:S02]  /*3aa0*/  LDG.E.LTC128B R23, desc[UR36][R6.64+0xe4] ;  /* 0x0000e42406177981 */ /* 0x000164000c1e1920 */
.L_x_97:
[----:B------:R-:W-:Y:S05]  /*3ab0*/  BSYNC B1 ;  /* 0x0000000000017941 */ /* 0x000fea0003800000 */
.L_x_96:
[----:B-1---5:R-:W-:Y:S01]  /*3ac0*/  FMUL R4, R23, R58 ;  /* 0x0000003a17047220 */ /* 0x022fe20000400000 */
[----:B------:R-:W-:Y:S01]  /*3ad0*/  ISETP.GT.AND P2, PT, R3, 0x8, P2 ;  /* 0x000000080300780c */ /* 0x000fe20001744270 */
[----:B------:R-:W-:Y:S02]  /*3ae0*/  BSSY B1, `(.L_x_98) ;  /* 0x0000005000017945 */ /* 0x000fe40003800000 */
[----:B------:R-:W-:-:S05]  /*3af0*/  FFMA R53, R53, R57, R4 ;  /* 0x0000003935357223 */ /* 0x000fca0000000004 */
[----:B------:R1:W-:Y:S05]  /*3b00*/  @P1 STG.E desc[UR36][R10.64+0xe4], R53 ;  /* 0x0000e4350a001986 */ /* 0x0003ea000c101924 */
[----:B------:R-:W-:Y:S05]  /*3b10*/  @!P2 BRA `(.L_x_99) ;  /* 0x000000000004a947 */ /* 0x000fea0003800000 */
[----:B------:R0:W5:Y:S02]  /*3b20*/  LDG.E.LTC128B R23, desc[UR36][R8.64+0xe0] ;  /* 0x0000e02408177981 */ /* 0x000164000c1e1920 */
.L_x_99:
[----:B------:R-:W-:Y:S05]  /*3b30*/  BSYNC B1 ;  /* 0x0000000000017941 */ /* 0x000fea0003800000 */
.L_x_98:
[----:B-----5:R-:W-:Y:S01]  /*3b40*/  FMUL R5, R23, R58 ;  /* 0x0000003a17057220 */ /* 0x020fe20000400000 */
[----:B------:R-:W-:Y:S01]  /*3b50*/  @P2 IMAD.MOV.U32 R4, RZ, RZ, R12 ;  /* 0x000000ffff042224 */ /* 0x000fe200078e000c */
[----:B------:R-:W-:Y:S01]  /*3b60*/  ISETP.GT.AND P0, PT, R3, 0x8, P0 ;  /* 0x000000080300780c */ /* 0x000fe20000704270 */
[----:B------:R-:W-:Y:S01]  /*3b70*/  BSSY B1, `(.L_x_100) ;  /* 0x0000006000017945 */ /* 0x000fe20003800000 */
[----:B0---4-:R-:W-:Y:S01]  /*3b80*/  FFMA R7, R54, R57, R5 ;  /* 0x0000003936077223 */ /* 0x011fe20000000005 */
[----:B------:R-:W-:-:S05]  /*3b90*/  @P2 IMAD.MOV.U32 R5, RZ, RZ, R13 ;  /* 0x000000ffff052224 */ /* 0x000fca00078e000d */
[----:B------:R0:W-:Y:S05]  /*3ba0*/  @P2 STG.E desc[UR36][R4.64+0xe0], R7 ;  /* 0x0000e00704002986 */ /* 0x0001ea000c101924 */
[----:B------:R-:W-:Y:S05]  /*3bb0*/  @!P0 BRA `(.L_x_101) ;  /* 0x0000000000048947 */ /* 0x000fea0003800000 */
[----:B------:R4:W5:Y:S02]  /*3bc0*/  LDG.E.LTC128B R23, desc[UR36][R8.64+0xe4] ;  /* 0x0000e42408177981 */ /* 0x000964000c1e1920 */
.L_x_101:
[----:B------:R-:W-:Y:S05]  /*3bd0*/  BSYNC B1 ;  /* 0x0000000000017941 */ /* 0x000fea0003800000 */
.L_x_100:
[----:B0----5:R-:W-:-:S04]  /*3be0*/  FMUL R4, R23, R58 ;  /* 0x0000003a17047220 */ /* 0x021fc80000400000 */
[----:B------:R-:W-:Y:S01]  /*3bf0*/  FFMA R55, R55, R57, R4 ;  /* 0x0000003937377223 */ /* 0x000fe20000000004 */
[----:B------:R-:W-:Y:S06]  /*3c00*/  @!P0 BRA `(.L_x_102) ;  /* 0x0000000800088947 */ /* 0x000fec0003800000 */
[----:B------:R0:W-:Y:S01]  /*3c10*/  STG.E desc[UR36][R12.64+0xe4], R55 ;  /* 0x0000e4370c007986 */ /* 0x0001e2000c101924 */
[----:B------:R-:W-:Y:S05]  /*3c20*/  BRA `(.L_x_102) ;  /* 0x0000000800007947 */ /* 0x000fea0003800000 */
.L_x_41:
[----:B------:R-:W-:Y:S01]  /*3c30*/  ISETP.GT.AND P3, PT, R4, 0x1, PT ;  /* 0x000000010400780c */ /* 0x000fe20003f64270 */
[----:B------:R-:W-:Y:S01]  /*3c40*/  ULDC.64 UR4, c[0x0][0x5c0] ;  /* 0x0001700000047ab9 */ /* 0x000fe20000000a00 */
[-C--:B------:R-:W-:Y:S01]  /*3c50*/  FMUL R5, R24, R57.reuse ;  /* 0x0000003918057220 */ /* 0x080fe20000400000 */
[C---:B------:R-:W-:Y:S01]  /*3c60*/  LEA R6, P1, R22.reuse, UR4, 0x2 ;  /* 0x0000000416067c11 */ /* 0x040fe2000f8210ff */
[-C--:B------:R-:W-:Y:S01]  /*3c70*/  FMUL R25, R25, R57.reuse ;  /* 0x0000003919197220 */ /* 0x080fe20000400000 */
[----:B------:R-:W-:Y:S01]  /*3c80*/  ISETP.GT.AND P2, PT, R3, RZ, P3 ;  /* 0x000000ff0300720c */ /* 0x000fe20001f44270 */
[-C--:B------:R-:W-:Y:S01]  /*3c90*/  FMUL R27, R27, R57.reuse ;  /* 0x000000391b1b7220 */ /* 0x080fe20000400000 */
[----:B------:R-:W-:Y:S01]  /*3ca0*/  LEA.HI.X R7, R22, UR5, R75, 0x2, P1 ;  /* 0x0000000516077c11 */ /* 0x000fe200088f144b */
[-C--:B------:R-:W-:Y:S01]  /*3cb0*/  FMUL R11, R28, R57.reuse ;  /* 0x000000391c0b7220 */ /* 0x080fe20000400000 */
[----:B------:R-:W-:Y:S01]  /*3cc0*/  ISETP.GT.AND P0, PT, R3, 0x8, P0 ;  /* 0x000000080300780c */ /* 0x000fe20000704270 */
[-C--:B------:R-:W-:Y:S01]  /*3cd0*/  FMUL R29, R29, R57.reuse ;  /* 0x000000391d1d7220 */ /* 0x080fe20000400000 */
[----:B------:R-:W-:Y:S01]  /*3ce0*/  ISETP.GT.AND P5, PT, R4, 0x8, PT ;  /* 0x000000080400780c */ /* 0x000fe20003fa4270 */
[----:B------:R0:W-:Y:S01]  /*3cf0*/  @P4 STG.E desc[UR36][R6.64], R5 ;  /* 0x0000000506004986 */ /* 0x0001e2000c101924 */
[C---:B------:R-:W-:Y:S01]  /*3d00*/  SHF.L.U64.HI R65, R64.reuse, 0x5, R65 ;  /* 0x0000000540417819 */ /* 0x040fe20000010241 */
[-C--:B------:R-:W-:Y:S01]  /*3d10*/  FMUL R31, R31, R57.reuse ;  /* 0x000000391f1f7220 */ /* 0x080fe20000400000 */
[----:B------:R-:W-:Y:S01]  /*3d20*/  LEA R8, P1, R64, R6, 0x5 ;  /* 0x0000000640087211 */ /* 0x000fe200078228ff */
[-C--:B------:R-:W-:Y:S01]  /*3d30*/  FMUL R33, R33, R57.reuse ;  /* 0x0000003921217220 */ /* 0x080fe20000400000 */
[----:B------:R-:W-:Y:S01]  /*3d40*/  ISETP.GT.AND P3, PT, R3, 0x8, P3 ;  /* 0x000000080300780c */ /* 0x000fe20001f64270 */
[----:B------:R-:W-:Y:S01]  /*3d50*/  @P2 STG.E desc[UR36][R6.64+0x4], R25 ;  /* 0x0000041906002986 */ /* 0x000fe2000c101924 */
[----:B------:R-:W-:Y:S01]  /*3d60*/  ISETP.GT.AND P4, PT, R4, 0x9, PT ;  /* 0x000000090400780c */ /* 0x000fe20003f84270 */
[-C--:B------:R-:W-:Y:S01]  /*3d70*/  FMUL R35, R35, R57.reuse ;  /* 0x0000003923237220 */ /* 0x080fe20000400000 */
[----:B------:R-:W-:Y:S01]  /*3d80*/  ISETP.GT.AND P2, PT, R3, RZ, P5 ;  /* 0x000000ff0300720c */ /* 0x000fe20002f44270 */
[----:B------:R-:W-:Y:S01]  /*3d90*/  FMUL R37, R37, R57 ;  /* 0x0000003925257220 */ /* 0x000fe20000400000 */
[----:B------:R-:W-:Y:S01]  /*3da0*/  IADD3.X R9, R65, R7, RZ, P1, !PT ;  /* 0x0000000741097210 */ /* 0x000fe20000ffe4ff */
[-C--:B0-----:R-:W-:Y:S01]  /*3db0*/  FMUL R5, R26, R57.reuse ;  /* 0x000000391a057220 */ /* 0x081fe20000400000 */
[----:B------:R-:W-:Y:S01]  /*3dc0*/  ISETP.GT.AND P1, PT, R3, RZ, P4 ;  /* 0x000000ff0300720c */ /* 0x000fe20002724270 */
[-C--:B------:R-:W-:Y:S01]  /*3dd0*/  FMUL R39, R39, R57.reuse ;  /* 0x0000003927277220 */ /* 0x080fe20000400000 */
[----:B------:R-:W-:Y:S01]  /*3de0*/  ISETP.GT.AND P4, PT, R3, 0x8, P4 ;  /* 0x000000080300780c */ /* 0x000fe20002784270 */
[-C--:B------:R-:W-:Y:S01]  /*3df0*/  FMUL R41, R41, R57.reuse ;  /* 0x0000003929297220 */ /* 0x080fe20000400000 */
[----:B------:R0:W-:Y:S01]  /*3e00*/  @P0 STG.E desc[UR36][R8.64], R5 ;  /* 0x0000000508000986 */ /* 0x0001e2000c101924 */
[----:B------:R-:W-:Y:S01]  /*3e10*/  ISETP.GT.AND P0, PT, R3, 0x8, P5 ;  /* 0x000000080300780c */ /* 0x000fe20002f04270 */
[-C--:B------:R-:W-:Y:S01]  /*3e20*/  FMUL R43, R43, R57.reuse ;  /* 0x000000392b2b7220 */ /* 0x080fe20000400000 */
[C---:B------:R-:W-:Y:S01]  /*3e30*/  ISETP.GT.AND P5, PT, R4.reuse, 0x10, PT ;  /* 0x000000100400780c */ /* 0x040fe20003fa4270 */
[----:B------:R-:W-:Y:S01]  /*3e40*/  @P3 STG.E desc[UR36][R8.64+0x4], R27 ;  /* 0x0000041b08003986 */ /* 0x000fe2000c101924 */
[----:B------:R-:W-:Y:S01]  /*3e50*/  ISETP.GT.AND P3, PT, R4, 0x11, PT ;  /* 0x000000110400780c */ /* 0x000fe20003f64270 */
[-C--:B------:R-:W-:Y:S01]  /*3e60*/  FMUL R45, R45, R57.reuse ;  /* 0x000000392d2d7220 */ /* 0x080fe20000400000 */
[-C--:B------:R-:W-:Y:S01]  /*3e70*/  FMUL R47, R47, R57.reuse ;  /* 0x000000392f2f7220 */ /* 0x080fe20000400000 */
[----:B------:R1:W-:Y:S01]  /*3e80*/  @P2 STG.E desc[UR36][R6.64+0x20], R11 ;  /* 0x0000200b06002986 */ /* 0x0003e2000c101924 */
[----:B------:R-:W-:Y:S01]  /*3e90*/  ISETP.GT.AND P2, PT, R3, RZ, P5 ;  /* 0x000000ff0300720c */ /* 0x000fe20002f44270 */
[-C--:B------:R-:W-:Y:S01]  /*3ea0*/  FMUL R49, R49, R57.reuse ;  /* 0x0000003931317220 */ /* 0x080fe20000400000 */
[-C--:B------:R-:W-:Y:S01]  /*3eb0*/  FMUL R51, R51, R57.reuse ;  /* 0x0000003933337220 */ /* 0x080fe20000400000 */
[-C--:B0-----:R-:W-:Y:S01]  /*3ec0*/  FMUL R5, R30, R57.reuse ;  /* 0x000000391e057220 */ /* 0x081fe20000400000 */
[----:B------:R-:W-:Y:S01]  /*3ed0*/  @P1 STG.E desc[UR36][R6.64+0x24], R29 ;  /* 0x0000241d06001986 */ /* 0x000fe2000c101924 */
[----:B------:R-:W-:Y:S01]  /*3ee0*/  ISETP.GT.AND P1, PT, R3, RZ, P3 ;  /* 0x000000ff0300720c */ /* 0x000fe20001f24270 */
[-C--:B------:R-:W-:Y:S01]  /*3ef0*/  FMUL R53, R53, R57.reuse ;  /* 0x0000003935357220 */ /* 0x080fe20000400000 */
[C---:B------:R-:W-:Y:S01]  /*3f00*/  ISETP.GT.AND P3, PT, R3.reuse, 0x8, P3 ;  /* 0x000000080300780c */ /* 0x040fe20001f64270 */
[----:B------:R0:W-:Y:S01]  /*3f10*/  @P0 STG.E desc[UR36][R8.64+0x20], R5 ;  /* 0x0000200508000986 */ /* 0x0001e2000c101924 */
[----:B------:R-:W-:Y:S01]  /*3f20*/  ISETP.GT.AND P0, PT, R3, 0x8, P5 ;  /* 0x000000080300780c */ /* 0x000fe20002f04270 */
[-C--:B------:R-:W-:Y:S01]  /*3f30*/  FMUL R13, R54, R57.reuse ;  /* 0x00000039360d7220 */ /* 0x080fe20000400000 */
[-C--:B-1----:R-:W-:Y:S01]  /*3f40*/  FMUL R11, R32, R57.reuse ;  /* 0x00000039200b7220 */ /* 0x082fe20000400000 */
[C---:B------:R-:W-:Y:S01]  /*3f50*/  ISETP.GT.AND P5, PT, R4.reuse, 0x18, PT ;  /* 0x000000180400780c */ /* 0x040fe20003fa4270 */
[----:B------:R-:W-:Y:S01]  /*3f60*/  @P4 STG.E desc[UR36][R8.64+0x24], R31 ;  /* 0x0000241f08004986 */ /* 0x000fe2000c101924 */
[----:B------:R-:W-:Y:S01]  /*3f70*/  ISETP.GT.AND P4, PT, R4, 0x19, PT ;  /* 0x000000190400780c */ /* 0x000fe20003f84270 */
[----:B------:R-:W-:-:S02]  /*3f80*/  FMUL R55, R55, R57 ;  /* 0x0000003937377220 */ /* 0x000fc40000400000 */
[----:B------:R1:W-:Y:S01]  /*3f90*/  @P2 STG.E desc[UR36][R6.64+0x40], R11 ;  /* 0x0000400b06002986 */ /* 0x0003e2000c101924 */
[C---:B------:R-:W-:Y:S01]  /*3fa0*/  ISETP.GT.AND P2, PT, R3.reuse, RZ, P5 ;  /* 0x000000ff0300720c */ /* 0x040fe20002f44270 */
[-C--:B0-----:R-:W-:Y:S02]  /*3fb0*/  FMUL R5, R34, R57.reuse ;  /* 0x0000003922057220 */ /* 0x081fe40000400000 */
[----:B------:R-:W-:Y:S01]  /*3fc0*/  @P1 STG.E desc[UR36][R6.64+0x44], R33 ;  /* 0x0000442106001986 */ /* 0x000fe2000c101924 */
[C---:B------:R-:W-:Y:S02]  /*3fd0*/  ISETP.GT.AND P1, PT, R3.reuse, RZ, P4 ;  /* 0x000000ff0300720c */ /* 0x040fe40002724270 */
[C---:B------:R-:W-:Y:S01]  /*3fe0*/  ISETP.GT.AND P4, PT, R3.reuse, 0x8, P4 ;  /* 0x000000080300780c */ /* 0x040fe20002784270 */
[----:B------:R0:W-:Y:S01]  /*3ff0*/  @P0 STG.E desc[UR36][R8.64+0x40], R5 ;  /* 0x0000400508000986 */ /* 0x0001e2000c101924 */
[C---:B------:R-:W-:Y:S02]  /*4000*/  ISETP.GT.AND P0, PT, R3.reuse, 0x8, P5 ;  /* 0x000000080300780c */ /* 0x040fe40002f04270 */
[----:B------:R-:W-:Y:S01]  /*4010*/  ISETP.GT.AND P5, PT, R4, 0x20, PT ;  /* 0x000000200400780c */ /* 0x000fe20003fa4270 */
[----:B-1----:R-:W-:Y:S01]  /*4020*/  FMUL R11, R36, R57 ;  /* 0x00000039240b7220 */ /* 0x002fe20000400000 */
[----:B------:R-:W-:Y:S02]  /*4030*/  @P3 STG.E desc[UR36][R8.64+0x44], R35 ;  /* 0x0000442308003986 */ /* 0x000fe4000c101924 */
[----:B------:R-:W-:-:S02]  /*4040*/  ISETP.GT.AND P3, PT, R3, RZ, P5 ;  /* 0x000000ff0300720c */ /* 0x000fc40002f64270 */
[----:B------:R1:W-:Y:S01]  /*4050*/  @P2 STG.E desc[UR36][R6.64+0x60], R11 ;  /* 0x0000600b06002986 */ /* 0x0003e2000c101924 */
[----:B------:R-:W-:Y:S01]  /*4060*/  ISETP.GT.AND P2, PT, R4, 0x21, PT ;  /* 0x000000210400780c */ /* 0x000fe20003f44270 */
[-C--:B0-----:R-:W-:Y:S02]  /*4070*/  FMUL R5, R38, R57.reuse ;  /* 0x0000003926057220 */ /* 0x081fe40000400000 */
[----:B------:R-:W-:Y:S01]  /*4080*/  @P1 STG.E desc[UR36][R6.64+0x64], R37 ;  /* 0x0000642506001986 */ /* 0x000fe2000c101924 */
[C---:B------:R-:W-:Y:S02]  /*4090*/  ISETP.GT.AND P1, PT, R3.reuse, RZ, P2 ;  /* 0x000000ff0300720c */ /* 0x040fe40001724270 */
[C---:B------:R-:W-:Y:S01]  /*40a0*/  ISETP.GT.AND P2, PT, R3.reuse, 0x8, P2 ;  /* 0x000000080300780c */ /* 0x040fe20001744270 */
[----:B------:R0:W-:Y:S01]  /*40b0*/  @P0 STG.E desc[UR36][R8.64+0x60], R5 ;  /* 0x0000600508000986 */ /* 0x0001e2000c101924 */
[----:B------:R-:W-:Y:S01]  /*40c0*/  ISETP.GT.AND P0, PT, R3, 0x8, P5 ;  /* 0x000000080300780c */ /* 0x000fe20002f04270 */
[----:B-1----:R-:W-:-:S02]  /*40d0*/  FMUL R11, R40, R57 ;  /* 0x00000039280b7220 */ /* 0x002fc40000400000 */
[----:B------:R-:W-:Y:S04]  /*40e0*/  @P4 STG.E desc[UR36][R8.64+0x64], R39 ;  /* 0x0000642708004986 */ /* 0x000fe8000c101924 */
[----:B------:R1:W-:Y:S01]  /*40f0*/  @P3 STG.E desc[UR36][R6.64+0x80], R11 ;  /* 0x0000800b06003986 */ /* 0x0003e2000c101924 */
[----:B------:R-:W-:Y:S01]  /*4100*/  ISETP.GT.AND P3, PT, R4, 0x28, PT ;  /* 0x000000280400780c */ /* 0x000fe20003f64270 */
[----:B0-----:R-:W-:Y:S02]  /*4110*/  FMUL R5, R42, R57 ;  /* 0x000000392a057220 */ /* 0x001fe40000400000 */
[----:B------:R-:W-:Y:S01]  /*4120*/  @P1 STG.E desc[UR36][R6.64+0x84], R41 ;  /* 0x0000842906001986 */ /* 0x000fe2000c101924 */
[----:B------:R-:W-:Y:S02]  /*4130*/  ISETP.GT.AND P5, PT, R3, RZ, P3 ;  /* 0x000000ff0300720c */ /* 0x000fe40001fa4270 */
[C---:B------:R-:W-:Y:S01]  /*4140*/  ISETP.GT.AND P1, PT, R4.reuse, 0x29, PT ;  /* 0x000000290400780c */ /* 0x040fe20003f24270 */
[----:B------:R0:W-:Y:S01]  /*4150*/  @P0 STG.E desc[UR36][R8.64+0x80], R5 ;  /* 0x0000800508000986 */ /* 0x0001e2000c101924 */
[----:B------:R-:W-:-:S02]  /*4160*/  ISETP.GT.AND P0, PT, R4, 0x30, PT ;  /* 0x000000300400780c */ /* 0x000fc40003f04270 */
[C---:B------:R-:W-:Y:S01]  /*4170*/  ISETP.GT.AND P4, PT, R3.reuse, RZ, P1 ;  /* 0x000000ff0300720c */ /* 0x040fe20000f84270 */
[-C--:B-1----:R-:W-:Y:S01]  /*4180*/  FMUL R11, R44, R57.reuse ;  /* 0x000000392c0b7220 */ /* 0x082fe20000400000 */
[C---:B------:R-:W-:Y:S01]  /*4190*/  ISETP.GT.AND P3, PT, R3.reuse, 0x8, P3 ;  /* 0x000000080300780c */ /* 0x040fe20001f64270 */
[----:B------:R-:W-:Y:S01]  /*41a0*/  @P2 STG.E desc[UR36][R8.64+0x84], R43 ;  /* 0x0000842b08002986 */ /* 0x000fe2000c101924 */
[C---:B------:R-:W-:Y:S02]  /*41b0*/  ISETP.GT.AND P1, PT, R3.reuse, 0x8, P1 ;  /* 0x000000080300780c */ /* 0x040fe40000f24270 */
[----:B------:R-:W-:Y:S01]  /*41c0*/  ISETP.GT.AND P2, PT, R4, 0x31, PT ;  /* 0x000000310400780c */ /* 0x000fe20003f44270 */
[----:B------:R1:W-:Y:S01]  /*41d0*/  @P5 STG.E desc[UR36][R6.64+0xa0], R11 ;  /* 0x0000a00b06005986 */ /* 0x0003e2000c101924 */
[C---:B------:R-:W-:Y:S01]  /*41e0*/  ISETP.GT.AND P5, PT, R3.reuse, RZ, P0 ;  /* 0x000000ff0300720c */ /* 0x040fe200007a4270 */
[----:B0-----:R-:W-:Y:S01]  /*41f0*/  FMUL R5, R46, R57 ;  /* 0x000000392e057220 */ /* 0x001fe20000400000 */
[----:B------:R-:W-:-:S03]  /*4200*/  ISETP.GT.AND P0, PT, R3, 0x8, P0 ;  /* 0x000000080300780c */ /* 0x000fc60000704270 */
[----:B------:R-:W-:Y:S01]  /*4210*/  @P4 STG.E desc[UR36][R6.64+0xa4], R45 ;  /* 0x0000a42d06004986 */ /* 0x000fe2000c101924 */
[C---:B------:R-:W-:Y:S02]  /*4220*/  ISETP.GT.AND P4, PT, R3.reuse, RZ, P2 ;  /* 0x000000ff0300720c */ /* 0x040fe40001784270 */
[----:B------:R-:W-:Y:S01]  /*4230*/  ISETP.GT.AND P2, PT, R3, 0x8, P2 ;  /* 0x000000080300780c */ /* 0x000fe20001744270 */
[----:B------:R0:W-:Y:S01]  /*4240*/  @P3 STG.E desc[UR36][R8.64+0xa0], R5 ;  /* 0x0000a00508003986 */ /* 0x0001e2000c101924 */
[----:B------:R-:W-:Y:S01]  /*4250*/  ISETP.GT.AND P3, PT, R4, 0x39, PT ;  /* 0x000000390400780c */ /* 0x000fe20003f64270 */
[----:B-1----:R-:W-:Y:S02]  /*4260*/  FMUL R11, R48, R57 ;  /* 0x00000039300b7220 */ /* 0x002fe40000400000 */
[----:B------:R-:W-:Y:S01]  /*4270*/  @P1 STG.E desc[UR36][R8.64+0xa4], R47 ;  /* 0x0000a42f08001986 */ /* 0x000fe2000c101924 */
[----:B------:R-:W-:Y:S01]  /*4280*/  ISETP.GT.AND P1, PT, R4, 0x38, PT ;  /* 0x000000380400780c */ /* 0x000fe20003f24270 */
[----:B------:R-:W-:-:S02]  /*4290*/  @P5 IMAD.MOV.U32 R4, RZ, RZ, R6 ;  /* 0x000000ffff045224 */ /* 0x000fc400078e0006 */
[----:B0-----:R-:W-:-:S05]  /*42a0*/  @P5 IMAD.MOV.U32 R5, RZ, RZ, R7 ;  /* 0x000000ffff055224 */ /* 0x001fca00078e0007 */
[----:B------:R0:W-:Y:S01]  /*42b0*/  @P5 STG.E desc[UR36][R4.64+0xc0], R11 ;  /* 0x0000c00b04005986 */ /* 0x0001e2000c101924 */
[C---:B------:R-:W-:Y:S02]  /*42c0*/  ISETP.GT.AND P5, PT, R3.reuse, RZ, P3 ;  /* 0x000000ff0300720c */ /* 0x040fe40001fa4270 */
[----:B------:R-:W-:Y:S01]  /*42d0*/  ISETP.GT.AND P3, PT, R3, 0x8, P3 ;  /* 0x000000080300780c */ /* 0x000fe20001f64270 */
[----:B0-----:R-:W-:Y:S02]  /*42e0*/  @P4 IMAD.MOV.U32 R4, RZ, RZ, R6 ;  /* 0x000000ffff044224 */ /* 0x001fe400078e0006 */
[----:B------:R-:W-:Y:S01]  /*42f0*/  FMUL R11, R52, R57 ;  /* 0x00000039340b7220 */ /* 0x000fe20000400000 */
[----:B------:R-:W-:-:S05]  /*4300*/  @P4 IMAD.MOV.U32 R5, RZ, RZ, R7 ;  /* 0x000000ffff054224 */ /* 0x000fca00078e0007 */
[----:B------:R0:W-:Y:S01]  /*4310*/  @P4 STG.E desc[UR36][R4.64+0xc4], R49 ;  /* 0x0000c43104004986 */ /* 0x0001e2000c101924 */
[C---:B------:R-:W-:Y:S02]  /*4320*/  ISETP.GT.AND P4, PT, R3.reuse, RZ, P1 ;  /* 0x000000ff0300720c */ /* 0x040fe40000f84270 */
[----:B------:R-:W-:Y:S01]  /*4330*/  ISETP.GT.AND P1, PT, R3, 0x8, P1 ;  /* 0x000000080300780c */ /* 0x000fe20000f24270 */
[----:B------:R-:W-:Y:S01]  /*4340*/  FMUL R3, R50, R57 ;  /* 0x0000003932037220 */ /* 0x000fe20000400000 */
[----:B0-----:R-:W-:Y:S02]  /*4350*/  @P0 IMAD.MOV.U32 R4, RZ, RZ, R8 ;  /* 0x000000ffff040224 */ /* 0x001fe400078e0008 */
[----:B------:R-:W-:-:S05]  /*4360*/  @P0 IMAD.MOV.U32 R5, RZ, RZ, R9 ;  /* 0x000000ffff050224 */ /* 0x000fca00078e0009 */
[----:B------:R0:W-:Y:S02]  /*4370*/  @P0 STG.E desc[UR36][R4.64+0xc0], R3 ;  /* 0x0000c00304000986 */ /* 0x0001e4000c101924 */
[----:B0-----:R-:W-:Y:S02]  /*4380*/  @P2 IMAD.MOV.U32 R4, RZ, RZ, R8 ;  /* 0x000000ffff042224 */ /* 0x001fe400078e0008 */
[----:B------:R-:W-:-:S05]  /*4390*/  @P2 IMAD.MOV.U32 R5, RZ, RZ, R9 ;  /* 0x000000ffff052224 */ /* 0x000fca00078e0009 */
[----:B------:R0:W-:Y:S02]  /*43a0*/  @P2 STG.E desc[UR36][R4.64+0xc4], R51 ;  /* 0x0000c43304002986 */ /* 0x0001e4000c101924 */
[----:B0-----:R-:W-:Y:S02]  /*43b0*/  @P4 IMAD.MOV.U32 R4, RZ, RZ, R6 ;  /* 0x000000ffff044224 */ /* 0x001fe400078e0006 */
[----:B------:R-:W-:-:S05]  /*43c0*/  @P4 IMAD.MOV.U32 R5, RZ, RZ, R7 ;  /* 0x000000ffff054224 */ /* 0x000fca00078e0007 */
[----:B------:R0:W-:Y:S04]  /*43d0*/  @P4 STG.E desc[UR36][R4.64+0xe0], R11 ;  /* 0x0000e00b04004986 */ /* 0x0001e8000c101924 */
[----:B------:R1:W-:Y:S01]  /*43e0*/  @P5 STG.E desc[UR36][R6.64+0xe4], R53 ;  /* 0x0000e43506005986 */ /* 0x0003e2000c101924 */
[----:B0-----:R-:W-:Y:S02]  /*43f0*/  @P1 IMAD.MOV.U32 R4, RZ, RZ, R8 ;  /* 0x000000ffff041224 */ /* 0x001fe400078e0008 */
[----:B------:R-:W-:-:S05]  /*4400*/  @P1 IMAD.MOV.U32 R5, RZ, RZ, R9 ;  /* 0x000000ffff051224 */ /* 0x000fca00078e0009 */
[----:B------:R1:W-:Y:S04]  /*4410*/  @P1 STG.E desc[UR36][R4.64+0xe0], R13 ;  /* 0x0000e00d04001986 */ /* 0x0003e8000c101924 */
[----:B------:R1:W-:Y:S02]  /*4420*/  @P3 STG.E desc[UR36][R8.64+0xe4], R55 ;  /* 0x0000e43708003986 */ /* 0x0003e4000c101924 */
.L_x_102:
[----:B------:R-:W-:Y:S05]  /*4430*/  BSYNC B0 ;  /* 0x0000000000007941 */ /* 0x000fea0003800000 */
.L_x_40:
[----:B------:R-:W-:Y:S01]  /*4440*/  ULDC UR4, c[0x0][0xc] ;  /* 0x0000030000047ab9 */ /* 0x000fe20000000800 */
[----:B------:R-:W-:Y:S01]  /*4450*/  ULDC UR5, c[0x0][0x10] ;  /* 0x0000040000057ab9 */ /* 0x000fe20000000800 */
[----:B------:R-:W2:Y:S01]  /*4460*/  LDC R3, c[0x0][0x14] ;  /* 0x00000500ff037b82 */ /* 0x000ea20000000800 */
[----:B------:R-:W-:Y:S01]  /*4470*/  UIMAD.WIDE.U32 UR4, UR4, UR5, URZ ;  /* 0x00000005040472a5 */ /* 0x000fe2000f8e003f */
[----:B------:R-:W-:Y:S02]  /*4480*/  IMAD.MOV.U32 R61, RZ, RZ, -0x1 ;  /* 0xffffffffff3d7424 */ /* 0x000fe400078e00ff */
[----:B------:R-:W-:-:S03]  /*4490*/  IMAD.MOV.U32 R59, RZ, RZ, -0x1 ;  /* 0xffffffffff3b7424 */ /* 0x000fc600078e00ff */
[----:B--2---:R-:W-:-:S04]  /*44a0*/  IMAD.WIDE.U32 R16, R3, UR4, R16 ;  /* 0x0000000403107c25 */ /* 0x004fc8000f8e0010 */
[----:B------:R-:W-:Y:S01]  /*44b0*/  IMAD R3, R3, UR5, RZ ;  /* 0x0000000503037c24 */ /* 0x000fe2000f8e02ff */
[----:B------:R-:W-:Y:S02]  /*44c0*/  ULDC.64 UR4, c[0x0][0x650] ;  /* 0x0001940000047ab9 */ /* 0x000fe40000000a00 */
[----:B------:R-:W-:Y:S01]  /*44d0*/  ISETP.GE.U32.AND P0, PT, R16, UR4, PT ;  /* 0x0000000410007c0c */ /* 0x000fe2000bf06070 */
[--C-:B------:R-:W-:Y:S01]  /*44e0*/  IMAD.IADD R17, R17, 0x1, R3.reuse ;  /* 0x0000000111117824 */ /* 0x100fe200078e0203 */
[----:B------:R-:W-:-:S04]  /*44f0*/  PRMT R3, RZ, 0x7610, R3 ;  /* 0x00007610ff037816 */ /* 0x000fc80000000003 */
[----:B------:R-:W-:-:S13]  /*4500*/  ISETP.GE.U32.AND.EX P0, PT, R17, UR5, PT, P0 ;  /* 0x0000000511007c0c */ /* 0x000fda000bf06100 */
[----:B------:R-:W-:Y:S05]  /*4510*/  @P0 BRA `(.L_x_103) ;  /* 0x0000000400640947 */ /* 0x000fea0003800000 */
[----:B0--3--:R-:W0:Y:S01]  /*4520*/  S2R R12, SR_CTAID.X ;  /* 0x00000000000c7919 */ /* 0x009e220000002500 */
[----:B-1----:R-:W1:Y:S01]  /*4530*/  LDC.64 R10, c[0x0][0x628] ;  /* 0x00018a00ff0a7b82 */ /* 0x002e620000000a00 */
[----:B------:R-:W-:Y:S01]  /*4540*/  ULDC UR4, c[0x0][0x150] ;  /* 0x0000540000047ab9 */ /* 0x000fe20000000800 */
[----:B----4-:R-:W-:Y:S01]  /*4550*/  IMAD.MOV.U32 R8, RZ, RZ, R16 ;  /* 0x000000ffff087224 */ /* 0x010fe200078e0010 */
[----:B------:R-:W2:Y:S01]  /*4560*/  S2R R22, SR_CTAID.Y ;  /* 0x0000000000167919 */ /* 0x000ea20000002600 */
[----:B------:R-:W-:-:S04]  /*4570*/  IMAD.MOV.U32 R9, RZ, RZ, R17 ;  /* 0x000000ffff097224 */ /* 0x000fc800078e0011 */
[----:B------:R-:W3:Y:S08]  /*4580*/  LDC R21, c[0x0][0x144] ;  /* 0x00005100ff157b82 */ /* 0x000ef00000000800 */
[----:B------:R-:W4:Y:S08]  /*4590*/  LDC R0, c[0x0][0x630] ;  /* 0x00018c00ff007b82 */ /* 0x000f300000000800 */
[----:B------:R-:W2:Y:S01]  /*45a0*/  LDC.64 R14, c[0x0][0x620] ;  /* 0x00018800ff0e7b82 */ /* 0x000ea20000000a00 */
[----:B-1----:R-:W-:-:S04]  /*45b0*/  ISETP.NE.U32.AND P0, PT, R10, RZ, PT ;  /* 0x000000ff0a00720c */ /* 0x002fc80003f05070 */
[----:B------:R-:W-:Y:S02]  /*45c0*/  ISETP.NE.AND.EX P0, PT, R11, RZ, PT, P0 ;  /* 0x000000ff0b00720c */ /* 0x000fe40003f05300 */
[----:B0-----:R-:W-:-:S05]  /*45d0*/  I2FP.F32.U32 R3, R12 ;  /* 0x0000000c00037245 */ /* 0x001fca0000201000 */
[----:B------:R-:W-:-:S04]  /*45e0*/  FMUL R3, R3, UR4 ;  /* 0x0000000403037c20 */ /* 0x000fc80008400000 */
[----:B------:R0:W1:Y:S02]  /*45f0*/  F2I.U32.TRUNC.NTZ R20, R3 ;  /* 0x0000000300147305 */ /* 0x000064000020f000 */
[----:B---34-:R-:W-:Y:S05]  /*4600*/  @!P0 BRA `(.L_x_104) ;  /* 0x0000000000288947 */ /* 0x018fea0003800000 */
[----:B0-----:R-:W0:Y:S02]  /*4610*/  LDC R3, c[0x0][0x634] ;  /* 0x00018d00ff037b82 */ /* 0x001e240000000800 */
        /* <DEDUP_REMOVED lines=9> */
.L_x_104:
[----:B------:R-:W3:Y:S01]  /*46b0*/  LDC.64 R26, c[0x0][0x640] ;  /* 0x00019000ff1a7b82 */ /* 0x000ee20000000a00 */
[-CC-:B------:R-:W-:Y:S01]  /*46c0*/  SHF.R.U64 R59, R8, R0.reuse, R9.reuse ;  /* 0x00000000083b7219 */ /* 0x180fe20000001209 */
[----:B-1----:R-:W-:Y:S01]  /*46d0*/  IMAD.MOV R20, RZ, RZ, -R20 ;  /* 0x000000ffff147224 */ /* 0x002fe200078e0a14 */
[----:B------:R-:W-:Y:S01]  /*46e0*/  SHF.R.U32.HI R0, RZ, R0, R9 ;  /* 0x00000000ff007219 */ /* 0x000fe20000011609 */
[----:B------:R-:W-:Y:S01]  /*46f0*/  ULDC UR4, c[0x0][0x154] ;  /* 0x0000550000047ab9 */ /* 0x000fe20000000800 */
[----:B0-----:R-:W-:Y:S01]  /*4700*/  IADD3 R3, P0, RZ, -R59, RZ ;  /* 0x8000003bff037210 */ /* 0x001fe20007f1e0ff */
[----:B------:R-:W-:Y:S02]  /*4710*/  IMAD R21, R21, R20, R12 ;  /* 0x0000001415157224 */ /* 0x000fe400078e020c */
[----:B------:R-:W0:Y:S01]  /*4720*/  LDC R6, c[0x0][0x618] ;  /* 0x00018600ff067b82 */ /* 0x000e220000000800 */
[----:B------:R-:W-:Y:S02]  /*4730*/  IMAD.MOV.U32 R7, RZ, RZ, 0x1 ;  /* 0x00000001ff077424 */ /* 0x000fe400078e00ff */
[----:B------:R-:W-:-:S04]  /*4740*/  IMAD.X R5, RZ, RZ, ~R0, P0 ;  /* 0x000000ffff057224 */ /* 0x000fc800000e0e00 */
[-C--:B--2---:R-:W-:Y:S01]  /*4750*/  IMAD R0, R5, R14.reuse, RZ ;  /* 0x0000000e05007224 */ /* 0x084fe200078e02ff */
[----:B------:R-:W1:Y:S01]  /*4760*/  LDC R8, c[0x0][0x608] ;  /* 0x00018200ff087b82 */ /* 0x000e620000000800 */
[----:B------:R-:W-:-:S04]  /*4770*/  IMAD.WIDE.U32 R4, R3, R14, R16 ;  /* 0x0000000e03047225 */ /* 0x000fc800078e0010 */
[----:B------:R-:W-:Y:S01]  /*4780*/  IMAD R3, R3, R15, R0 ;  /* 0x0000000f03037224 */ /* 0x000fe200078e0200 */
[----:B------:R-:W-:Y:S02]  /*4790*/  I2FP.F32.U32 R0, R22 ;  /* 0x0000001600007245 */ /* 0x000fe40000201000 */
[----:B------:R-:W2:Y:S01]  /*47a0*/  LDC R24, c[0x0][0x658] ;  /* 0x00019600ff187b82 */ /* 0x000ea20000000800 */
[----:B------:R-:W-:Y:S01]  /*47b0*/  IMAD.IADD R3, R5, 0x1, R3 ;  /* 0x0000000105037824 */ /* 0x000fe200078e0203 */
[----:B---3--:R-:W-:Y:S01]  /*47c0*/  ISETP.NE.U32.AND P0, PT, R26, RZ, PT ;  /* 0x000000ff1a00720c */ /* 0x008fe20003f05070 */
[----:B------:R-:W-:Y:S01]  /*47d0*/  FMUL R0, R0, UR4 ;  /* 0x0000000400007c20 */ /* 0x000fe20008400000 */
[----:B------:R-:W-:Y:S02]  /*47e0*/  IMAD.MOV.U32 R5, RZ, RZ, -0x1 ;  /* 0xffffffffff057424 */ /* 0x000fe400078e00ff */
[----:B------:R-:W-:Y:S01]  /*47f0*/  ISETP.NE.AND.EX P0, PT, R27, RZ, PT, P0 ;  /* 0x000000ff1b00720c */ /* 0x000fe20003f05300 */
[----:B------:R3:W4:Y:S01]  /*4800*/  F2I.U32.TRUNC.NTZ R13, R0 ;  /* 0x00000000000d7305 */ /* 0x000722000020f000 */
[----:B------:R-:W3:Y:S01]  /*4810*/  LDC R15, c[0x0][0x148] ;  /* 0x00005200ff0f7b82 */ /* 0x000ee20000000800 */
[----:B0-----:R-:W-:-:S02]  /*4820*/  SHF.R.U64 R12, R4, R6, R3 ;  /* 0x00000006040c7219 */ /* 0x001fc40000001203 */
[----:B------:R-:W-:-:S05]  /*4830*/  SHF.R.U32.HI R3, RZ, R6, R3 ;  /* 0x00000006ff037219 */ /* 0x000fca0000011603 */
[----:B------:R-:W0:Y:S01]  /*4840*/  LDC R20, c[0x0][0x600] ;  /* 0x00018000ff147b82 */ /* 0x000e220000000800 */
[-CC-:B-1----:R-:W-:Y:S02]  /*4850*/  SHF.R.U64 R10, R12, R8.reuse, R3.reuse ;  /* 0x000000080c0a7219 */ /* 0x182fe40000001203 */
[----:B------:R-:W-:-:S05]  /*4860*/  SHF.R.U32.HI R3, RZ, R8, R3 ;  /* 0x00000008ff037219 */ /* 0x000fca0000011603 */
[----:B------:R-:W1:Y:S01]  /*4870*/  LDC R25, c[0x0][0x648] ;  /* 0x00019200ff197b82 */ /* 0x000e620000000800 */
[-C--:B--2---:R-:W-:Y:S02]  /*4880*/  SHF.L.U32 R4, R5, R24.reuse, RZ ;  /* 0x0000001805047219 */ /* 0x084fe400000006ff */
[-CC-:B------:R-:W-:Y:S02]  /*4890*/  SHF.R.U64 R14, R10, R24.reuse, R3.reuse ;  /* 0x000000180a0e7219 */ /* 0x180fe40000001203 */
[----:B------:R-:W-:Y:S02]  /*48a0*/  SHF.R.U32.HI R5, RZ, R24, R3 ;  /* 0x00000018ff057219 */ /* 0x000fe40000011603 */
[----:B------:R-:W-:Y:S01]  /*48b0*/  LOP3.LUT R23, RZ, R4, RZ, 0x33, !PT ;  /* 0x00000004ff177212 */ /* 0x000fe200078e33ff */
[----:B------:R-:W2:Y:S01]  /*48c0*/  LDC R28, c[0x0][0x638] ;  /* 0x00018e00ff1c7b82 */ /* 0x000ea20000000800 */
[----:B------:R-:W-:Y:S01]  /*48d0*/  SHF.L.U32 R24, R7, R24, RZ ;  /* 0x0000001807187219 */ /* 0x000fe200000006ff */
[----:B------:R-:W-:-:S06]  /*48e0*/  IMAD.MOV.U32 R4, RZ, RZ, R14 ;  /* 0x000000ffff047224 */ /* 0x000fcc00078e000e */
[----:B------:R-:W0:Y:S01]  /*48f0*/  LDC R29, c[0x0][0x610] ;  /* 0x00018400ff1d7b82 */ /* 0x000e220000000800 */
[----:B----4-:R-:W-:Y:S05]  /*4900*/  @!P0 BRA `(.L_x_105) ;  /* 0x0000000000288947 */ /* 0x010fea0003800000 */
[----:B------:R-:W4:Y:S02]  /*4910*/  LDC R3, c[0x0][0x64c] ;  /* 0x00019300ff037b82 */ /* 0x000f240000000800 */
[----:B----4-:R-:W-:-:S05]  /*4920*/  IADD3 R3, P0, R14, R3, RZ ;  /* 0x000000030e037210 */ /* 0x010fca0007f1e0ff */
        /* <DEDUP_REMOVED lines=8> */
.L_x_105:
[----:B------:R-:W-:Y:S01]  /*49b0*/  ISETP.NE.AND P0, PT, R2, 0x1, PT ;  /* 0x000000010200780c */ /* 0x000fe20003f05270 */
[----:B0-----:R-:W-:Y:S01]  /*49c0*/  VIADD R7, R20, 0xffffffff ;  /* 0xffffffff14077836 */ /* 0x001fe20000000000 */
[----:B-1-3--:R-:W-:Y:S01]  /*49d0*/  SHF.R.U64 R0, R4, R25, R5 ;  /* 0x0000001904007219 */ /* 0x00afe20000001205 */
[----:B------:R-:W-:Y:S01]  /*49e0*/  IMAD.MOV R13, RZ, RZ, -R13 ;  /* 0x000000ffff0d7224 */ /* 0x000fe200078e0a0d */
[----:B------:R-:W-:Y:S01]  /*49f0*/  LOP3.LUT R5, R10, R23, RZ, 0xc0, !PT ;  /* 0x000000170a057212 */ /* 0x000fe200078ec0ff */
[----:B------:R-:W-:Y:S01]  /*4a00*/  IMAD.MOV.U32 R4, RZ, RZ, 0x1 ;  /* 0x00000001ff047424 */ /* 0x000fe200078e00ff */
[----:B------:R-:W-:Y:S01]  /*4a10*/  LOP3.LUT R12, R12, R7, RZ, 0xc0, !PT ;  /* 0x000000070c0c7212 */ /* 0x000fe200078ec0ff */
[----:B------:R-:W-:Y:S02]  /*4a20*/  IMAD.MOV R3, RZ, RZ, -R0 ;  /* 0x000000ffff037224 */ /* 0x000fe400078e0a00 */
[----:B------:R-:W-:Y:S02]  /*4a30*/  IMAD R0, R24, R0, R5 ;  /* 0x0000000018007224 */ /* 0x000fe400078e0205 */
[----:B--2---:R-:W-:-:S02]  /*4a40*/  IMAD R3, R3, R28, R14 ;  /* 0x0000001c03037224 */ /* 0x004fc400078e020e */
[----:B------:R-:W-:Y:S02]  /*4a50*/  @P0 IMAD R21, R15, R13, R22 ;  /* 0x0000000d0f150224 */ /* 0x000fe400078e0216 */
[----:B------:R-:W-:Y:S01]  /*4a60*/  IMAD R5, R3, R20, R12 ;  /* 0x0000001403057224 */ /* 0x000fe200078e020c */
[----:B------:R-:W-:Y:S01]  /*4a70*/  PRMT R3, R4, 0x7610, R3 ;  /* 0x0000761004037816 */ /* 0x000fe20000000003 */
[----:B------:R-:W-:-:S05]  /*4a80*/  IMAD R0, R0, R29, R21 ;  /* 0x0000001d00007224 */ /* 0x000fca00078e0215 */
[----:B------:R-:W-:Y:S02]  /*4a90*/  SEL R61, R5, R0, !P0 ;  /* 0x00000000053d7207 */ /* 0x000fe40004000000 */
[----:B------:R-:W-:-:S07]  /*4aa0*/  SEL R0, R0, R5, !P0 ;  /* 0x0000000500007207 */ /* 0x000fce0004000000 */
.L_x_103:
[----:B------:R-:W-:Y:S01]  /*4ab0*/  LOP3.LUT P0, RZ, R3, 0xff, RZ, 0xc0, !PT ;  /* 0x000000ff03ff7812 */ /* 0x000fe2000780c0ff */
[----:B------:R-:W-:-:S12]  /*4ac0*/  IMAD.MOV.U32 R60, RZ, RZ, R0 ;  /* 0x000000ffff3c7224 */ /* 0x000fd800078e0000 */
[----:B------:R-:W-:Y:S05]  /*4ad0*/  @P0 BRA `(.L_x_106) ;  /* 0xffffffc400480947 */ /* 0x000fea000383ffff */
[----:B------:R-:W-:Y:S05]  /*4ae0*/  EXIT ;  /* 0x000000000000794d */ /* 0x000fea0003800000 */
.L_x_4:
[----:B0-----:R-:W-:Y:S01]  /*4af0*/  ULDC.64 UR4, c[0x0][0x650] ;  /* 0x0001940000047ab9 */ /* 0x001fe20000000a00 */
        /* <DEDUP_REMOVED lines=25> */
.L_x_108:
[-CC-:B------:R-:W-:Y:S01]  /*4c90*/  SHF.R.U64 R29, R10, R14.reuse, R11.reuse ;  /* 0x0000000e0a1d7219 */ /* 0x180fe2000000120b */
[----:B------:R-:W0:Y:S01]  /*4ca0*/  LDC.64 R22, c[0x0][0x640] ;  /* 0x00019000ff167b82 */ /* 0x000e220000000a00 */
[----:B------:R-:W-:Y:S01]  /*4cb0*/  SHF.R.U32.HI R5, RZ, R14, R11 ;  /* 0x0000000eff057219 */ /* 0x000fe2000001160b */
[----:B------:R-:W-:Y:S01]  /*4cc0*/  ULDC UR4, c[0x0][0x150] ;  /* 0x0000540000047ab9 */ /* 0x000fe20000000800 */
[----:B------:R-:W-:Y:S02]  /*4cd0*/  IADD3 R9, P0, RZ, -R29, RZ ;  /* 0x8000001dff097210 */ /* 0x000fe40007f1e0ff */
[----:B------:R-:W-:-:S03]  /*4ce0*/  I2FP.F32.U32 R6, R4 ;  /* 0x0000000400067245 */ /* 0x000fc60000201000 */
[----:B------:R-:W1:Y:S01]  /*4cf0*/  LDC R12, c[0x0][0x618] ;  /* 0x00018600ff0c7b82 */ /* 0x000e620000000800 */
[----:B------:R-:W-:Y:S02]  /*4d00*/  IMAD.X R5, RZ, RZ, ~R5, P0 ;  /* 0x000000ffff057224 */ /* 0x000fe400000e0e05 */
[----:B------:R-:W-:Y:S01]  /*4d10*/  FMUL R11, R6, UR4 ;  /* 0x00000004060b7c20 */ /* 0x000fe20008400000 */
[----:B------:R-:W-:Y:S01]  /*4d20*/  IMAD.WIDE.U32 R6, R9, R20, R16 ;  /* 0x0000001409067225 */ /* 0x000fe200078e0010 */
[----:B------:R-:W-:-:S03]  /*4d30*/  ULDC UR4, c[0x0][0x154] ;  /* 0x0000550000047ab9 */ /* 0x000fc60000000800 */
[----:B------:R-:W-:Y:S01]  /*4d40*/  IMAD R8, R5, R20, RZ ;  /* 0x0000001405087224 */ /* 0x000fe200078e02ff */
[----:B------:R-:W2:Y:S01]  /*4d50*/  LDC R13, c[0x0][0x144] ;  /* 0x00005100ff0d7b82 */ /* 0x000ea20000000800 */
[----:B------:R-:W3:Y:S02]  /*4d60*/  F2I.U32.TRUNC.NTZ R11, R11 ;  /* 0x0000000b000b7305 */ /* 0x000ee4000020f000 */
[----:B------:R-:W-:Y:S02]  /*4d70*/  IMAD R5, R9, R21, R8 ;  /* 0x0000001509057224 */ /* 0x000fe400078e0208 */
[----:B------:R-:W-:Y:S02]  /*4d80*/  IMAD.MOV.U32 R8, RZ, RZ, -0x1 ;  /* 0xffffffffff087424 */ /* 0x000fe400078e00ff */
[----:B------:R-:W-:Y:S01]  /*4d90*/  IMAD.IADD R5, R7, 0x1, R5 ;  /* 0x0000000107057824 */ /* 0x000fe200078e0205 */
[----:B------:R-:W4:Y:S01]  /*4da0*/  LDC R20, c[0x0][0x608] ;  /* 0x00018200ff147b82 */ /* 0x000f220000000800 */
[----:B------:R-:W-:-:S02]  /*4db0*/  I2FP.F32.U32 R7, R3 ;  /* 0x0000000300077245 */ /* 0x000fc40000201000 */
[----:B0-----:R-:W-:-:S03]  /*4dc0*/  ISETP.NE.U32.AND P0, PT, R22, RZ, PT ;  /* 0x000000ff1600720c */ /* 0x001fc60003f05070 */
[----:B------:R-:W-:Y:S01]  /*4dd0*/  FMUL R7, R7, UR4 ;  /* 0x0000000407077c20 */ /* 0x000fe20008400000 */
[----:B------:R-:W-:Y:S01]  /*4de0*/  ISETP.NE.AND.EX P0, PT, R23, RZ, PT, P0 ;  /* 0x000000ff1700720c */ /* 0x000fe20003f05300 */
[----:B------:R-:W0:Y:S01]  /*4df0*/  LDC R9, c[0x0][0x658] ;  /* 0x00019600ff097b82 */ /* 0x000e220000000800 */
[-C--:B-1----:R-:W-:Y:S01]  /*4e00*/  SHF.R.U64 R10, R6, R12.reuse, R5 ;  /* 0x0000000c060a7219 */ /* 0x082fe20000001205 */
[----:B---3--:R-:W-:Y:S01]  /*4e10*/  IMAD.MOV R6, RZ, RZ, -R11 ;  /* 0x000000ffff067224 */ /* 0x008fe200078e0a0b */
[----:B------:R-:W-:Y:S02]  /*4e20*/  SHF.R.U32.HI R5, RZ, R12, R5 ;  /* 0x0000000cff057219 */ /* 0x000fe40000011605 */
[----:B------:R1:W3:Y:S03]  /*4e30*/  F2I.U32.TRUNC.NTZ R12, R7 ;  /* 0x00000007000c7305 */ /* 0x0002e6000020f000 */
[----:B------:R-:W1:Y:S01]  /*4e40*/  LDC R14, c[0x0][0x148] ;  /* 0x00005200ff0e7b82 */ /* 0x000e620000000800 */
[----:B--2---:R-:W-:-:S02]  /*4e50*/  IMAD R31, R13, R6, R4 ;  /* 0x000000060d1f7224 */ /* 0x004fc400078e0204 */
[----:B------:R-:W-:-:S05]  /*4e60*/  IMAD.MOV.U32 R6, RZ, RZ, 0x1 ;  /* 0x00000001ff067424 */ /* 0x000fca00078e00ff */
[----:B------:R-:W2:Y:S01]  /*4e70*/  LDC R21, c[0x0][0x600] ;  /* 0x00018000ff157b82 */ /* 0x000ea20000000800 */
[-CC-:B----4-:R-:W-:Y:S02]  /*4e80*/  SHF.R.U64 R13, R10, R20.reuse, R5.reuse ;  /* 0x000000140a0d7219 */ /* 0x190fe40000001205 */
[----:B------:R-:W-:-:S05]  /*4e90*/  SHF.R.U32.HI R4, RZ, R20, R5 ;  /* 0x00000014ff047219 */ /* 0x000fca0000011605 */
[----:B------:R-:W4:Y:S01]  /*4ea0*/  LDC R24, c[0x0][0x648] ;  /* 0x00019200ff187b82 */ /* 0x000f220000000800 */
[-CC-:B0-----:R-:W-:Y:S02]  /*4eb0*/  SHF.R.U64 R15, R13, R9.reuse, R4.reuse ;  /* 0x000000090d0f7219 */ /* 0x181fe40000001204 */
[-C--:B------:R-:W-:Y:S02]  /*4ec0*/  SHF.L.U32 R8, R8, R9.reuse, RZ ;  /* 0x0000000908087219 */ /* 0x080fe400000006ff */
[-C--:B------:R-:W-:Y:S01]  /*4ed0*/  SHF.R.U32.HI R5, RZ, R9.reuse, R4 ;  /* 0x00000009ff057219 */ /* 0x080fe20000011604 */
[----:B------:R-:W-:Y:S01]  /*4ee0*/  IMAD.MOV.U32 R4, RZ, RZ, R15 ;  /* 0x000000ffff047224 */ /* 0x000fe200078e000f */
[----:B------:R-:W-:Y:S01]  /*4ef0*/  SHF.L.U32 R20, R6, R9, RZ ;  /* 0x0000000906147219 */ /* 0x000fe200000006ff */
[----:B------:R-:W0:Y:S01]  /*4f00*/  LDC R25, c[0x0][0x638] ;  /* 0x00018e00ff197b82 */ /* 0x000e220000000800 */
[----:B------:R-:W-:-:S07]  /*4f10*/  LOP3.LUT R26, RZ, R8, RZ, 0x33, !PT ;  /* 0x00000008ff1a7212 */ /* 0x000fce00078e33ff */
[----:B------:R-:W0:Y:S01]  /*4f20*/  LDC R27, c[0x0][0x610] ;  /* 0x00018400ff1b7b82 */ /* 0x000e220000000800 */
[----:B-1-3--:R-:W-:Y:S05]  /*4f30*/  @!P0 BRA `(.L_x_109) ;  /* 0x0000000000288947 */ /* 0x00afea0003800000 */
[----:B------:R-:W1:Y:S02]  /*4f40*/  LDC R4, c[0x0][0x64c] ;  /* 0x00019300ff047b82 */ /* 0x000e640000000800 */
[----:B-1----:R-:W-:-:S05]  /*4f50*/  IADD3 R9, P0, R15, R4, RZ ;  /* 0x000000040f097210 */ /* 0x002fca0007f1e0ff */
        /* <DEDUP_REMOVED lines=8> */
.L_x_109:
[----:B------:R-:W-:Y:S01]  /*4fe0*/  ISETP.NE.AND P0, PT, R2, 0x1, PT ;  /* 0x000000010200780c */ /* 0x000fe20003f05270 */
[----:B--2---:R-:W-:Y:S01]  /*4ff0*/  VIADD R7, R21, 0xffffffff ;  /* 0xffffffff15077836 */ /* 0x004fe20000000000 */
[----:B----4-:R-:W-:Y:S02]  /*5000*/  SHF.R.U64 R5, R4, R24, R5 ;  /* 0x0000001804057219 */ /* 0x010fe40000001205 */
[----:B------:R-:W-:Y:S02]  /*5010*/  IADD3 R12, -R12, RZ, RZ ;  /* 0x000000ff0c0c7210 */ /* 0x000fe40007ffe1ff */
[----:B------:R-:W-:Y:S01]  /*5020*/  LOP3.LUT R4, R13, R26, RZ, 0xc0, !PT ;  /* 0x0000001a0d047212 */ /* 0x000fe200078ec0ff */
[----:B------:R-:W-:Y:S01]  /*5030*/  IMAD.MOV R6, RZ, RZ, -R5 ;  /* 0x000000ffff067224 */ /* 0x000fe200078e0a05 */
[----:B------:R-:W-:-:S03]  /*5040*/  LOP3.LUT R10, R10, R7, RZ, 0xc0, !PT ;  /* 0x000000070a0a7212 */ /* 0x000fc600078ec0ff */
[----:B------:R-:W-:Y:S02]  /*5050*/  IMAD R4, R20, R5, R4 ;  /* 0x0000000514047224 */ /* 0x000fe400078e0204 */
[----:B------:R-:W-:Y:S02]  /*5060*/  @P0 IMAD R31, R14, R12, R3 ;  /* 0x0000000c0e1f0224 */ /* 0x000fe400078e0203 */
[----:B0-----:R-:W-:Y:S02]  /*5070*/  IMAD R3, R6, R25, R15 ;  /* 0x0000001906037224 */ /* 0x001fe400078e020f */
[----:B------:R-:W-:Y:S02]  /*5080*/  IMAD R31, R4, R27, R31 ;  /* 0x0000001b041f7224 */ /* 0x000fe400078e021f */
[----:B------:R-:W-:Y:S02]  /*5090*/  IMAD R4, R3, R21, R10 ;  /* 0x0000001503047224 */ /* 0x000fe400078e020a */
[----:B------:R-:W-:-:S03]  /*50a0*/  IMAD.MOV.U32 R6, RZ, RZ, 0x1 ;  /* 0x00000001ff067424 */ /* 0x000fc600078e00ff */
[----:B------:R-:W-:Y:S02]  /*50b0*/  SEL R30, R4, R31, !P0 ;  /* 0x0000001f041e7207 */ /* 0x000fe40004000000 */
[----:B------:R-:W-:-:S07]  /*50c0*/  SEL R31, R31, R4, !P0 ;  /* 0x000000041f1f7207 */ /* 0x000fce0004000000 */
.L_x_107:
[----:B------:R-:W-:-:S08]  /*50d0*/  NOP ;  /* 0x0000000000007918 */ /* 0x000fd00000000000 */
[----:B------:R-:W0:-:S00]  /*50e0*/  USETMAXREG.DEALLOC.CTAPOOL 0x28 ;  /* 0x00000028000079c8 */ /* 0x000e0000080e0500 */
[----:B0-----:R-:W-:-:S13]  /*50f0*/  ISETP.NE.AND P0, PT, R0, RZ, PT ;  /* 0x000000ff0000720c */ /* 0x001fda0003f05270 */
[----:B------:R-:W-:Y:S05]  /*5100*/  @P0 EXIT ;  /* 0x000000000000094d */ /* 0x000fea0003800000 */
[----:B------:R-:W-:Y:S01]  /*5110*/  LOP3.LUT P0, RZ, R6, 0xff, RZ, 0xc0, !PT ;  /* 0x000000ff06ff7812 */ /* 0x000fe2000780c0ff */
[----:B------:R-:W-:Y:S02]  /*5120*/  IMAD.MOV.U32 R27, RZ, RZ, 0x1 ;  /* 0x00000001ff1b7424 */ /* 0x000fe400078e00ff */
[----:B------:R-:W-:-:S10]  /*5130*/  IMAD.MOV.U32 R28, RZ, RZ, RZ ;  /* 0x000000ffff1c7224 */ /* 0x000fd400078e00ff */
[----:B------:R-:W-:Y:S05]  /*5140*/  @!P0 BRA `(.L_x_110) ;  /* 0x00000014000c8947 */ /* 0x000fea0003800000 */
[----:B------:R-:W0:Y:S01]  /*5150*/  LDC R0, c[0x0][0x28c] ;  /* 0x0000a300ff007b82 */ /* 0x000e220000000800 */
[----:B------:R-:W-:Y:S01]  /*5160*/  ULDC UR37, c[0x0][0x658] ;  /* 0x0001960000257ab9 */ /* 0x000fe20000000800 */
[----:B------:R-:W-:Y:S01]  /*5170*/  UMOV UR5, 0xffffffff ;  /* 0xffffffff00057882 */ /* 0x000fe20000000000 */
[----:B------:R-:W-:Y:S01]  /*5180*/  ULDC UR4, c[0x0][0xc] ;  /* 0x0000030000047ab9 */ /* 0x000fe20000000800 */
[----:B------:R-:W-:Y:S01]  /*5190*/  USHF.L.U32 UR38, UR5, UR37, URZ ;  /* 0x0000002505267299 */ /* 0x000fe2000800063f */
[C---:B------:R-:W-:Y:S01]  /*51a0*/  LOP3.LUT P1, RZ, R18.reuse, 0x7f, RZ, 0xc0, !PT ;  /* 0x0000007f12ff7812 */ /* 0x040fe2000782c0ff */
[----:B------:R-:W-:Y:S01]  /*51b0*/  UMOV UR6, 0x1 ;  /* 0x0000000100067882 */ /* 0x000fe20000000000 */
[----:B------:R-:W-:Y:S01]  /*51c0*/  LOP3.LUT P0, RZ, R18, 0x1f, RZ, 0xc0, !PT ;  /* 0x0000001f12ff7812 */ /* 0x000fe2000780c0ff */
[----:B------:R-:W-:Y:S01]  /*51d0*/  ULDC UR5, c[0x0][0x10] ;  /* 0x0000040000057ab9 */ /* 0x000fe20000000800 */
[----:B------:R-:W-:Y:S01]  /*51e0*/  USHF.L.U32 UR37, UR6, UR37, URZ ;  /* 0x0000002506257299 */ /* 0x000fe2000800063f */
[----:B------:R-:W-:Y:S01]  /*51f0*/  BSSY B7, `(.L_x_110) ;  /* 0x0000138000077945 */ /* 0x000fe20003800000 */
[----:B------:R-:W-:Y:S01]  /*5200*/  UIMAD.WIDE.U32 UR4, UR4, UR5, URZ ;  /* 0x00000005040472a5 */ /* 0x000fe2000f8e003f */
[----:B------:R-:W-:Y:S01]  /*5210*/  PLOP3.LUT P0, PT, P0, P1, PT, 0x8a, 0x0 ;  /* 0x000000000000781c */ /* 0x000fe20000703172 */
[----:B------:R-:W-:Y:S01]  /*5220*/  ULDC UR6, c[0x0][0x14] ;  /* 0x0000050000067ab9 */ /* 0x000fe20000000800 */
[----:B------:R-:W-:Y:S01]  /*5230*/  P2R R4, PR, RZ, 0x2 ;  /* 0x00000002ff047803 */ /* 0x000fe20000000000 */
[----:B------:R-:W-:Y:S01]  /*5240*/  UIMAD.WIDE.U32 UR54, UR4, UR6, URZ ;  /* 0x00000006043672a5 */ /* 0x000fe2000f8e003f */
[----:B------:R-:W-:Y:S01]  /*5250*/  IMAD.MOV.U32 R24, RZ, RZ, 0x1 ;  /* 0x00000001ff187424 */ /* 0x000fe200078e00ff */
[----:B------:R-:W-:Y:S01]  /*5260*/  UIMAD UR45, UR5, UR6, URZ ;  /* 0x00000006052d72a4 */ /* 0x000fe2000f8e023f */
[----:B------:R-:W-:Y:S01]  /*5270*/  LOP3.LUT R26, R19, 0x2, RZ, 0xfc, !PT ;  /* 0x00000002131a7812 */ /* 0x000fe200078efcff */
[----:B------:R-:W-:Y:S01]  /*5280*/  IMAD.MOV.U32 R27, RZ, RZ, 0x1 ;  /* 0x00000001ff1b7424 */ /* 0x000fe200078e00ff */
[----:B------:R-:W-:Y:S01]  /*5290*/  P2R R32, PR, RZ, 0x1 ;  /* 0x00000001ff207803 */ /* 0x000fe20000000000 */
[----:B------:R-:W-:Y:S01]  /*52a0*/  IMAD.MOV.U32 R28, RZ, RZ, RZ ;  /* 0x000000ffff1c7224 */ /* 0x000fe200078e00ff */
[----:B------:R-:W-:Y:S01]  /*52b0*/  ULDC UR39, c[0x0][0x600] ;  /* 0x0001800000277ab9 */ /* 0x000fe20000000800 */
[----:B------:R-:W-:Y:S01]  /*52c0*/  ULOP3.LUT UR38, URZ, UR38, URZ, 0x33, !UPT ;  /* 0x000000263f267292 */ /* 0x000fe2000f8e333f */
[----:B0-----:R-:W-:Y:S01]  /*52d0*/  VIADD R0, R0, 0x1f ;  /* 0x0000001f00007836 */ /* 0x001fe20000000000 */
[----:B------:R-:W-:-:S02]  /*52e0*/  UIADD3 UR39, UR39, -0x1, URZ ;  /* 0xffffffff27277890 */ /* 0x000fc4000fffe03f */
[----:B------:R-:W-:Y:S02]  /*52f0*/  UIADD3 UR45, UR55, UR45, URZ ;  /* 0x0000002d372d7290 */ /* 0x000fe4000fffe03f */
[----:B------:R-:W-:Y:S01]  /*5300*/  SHF.R.S32.HI R3, RZ, 0x1f, R0 ;  /* 0x0000001fff037819 */ /* 0x000fe20000011400 */
[----:B------:R-:W-:-:S03]  /*5310*/  ULDC.64 UR46, c[0x0][0x198] ;  /* 0x00006600002e7ab9 */ /* 0x000fc60000000a00 */
[----:B------:R-:W-:-:S04]  /*5320*/  LEA.HI R3, R3, R0, RZ, 0x5 ;  /* 0x0000000003037211 */ /* 0x000fc800078f28ff */
[----:B------:R-:W-:-:S05]  /*5330*/  SHF.R.S32.HI R25, RZ, 0x5, R3 ;  /* 0x00000005ff197819 */ /* 0x000fca0000011403 */
[----:B------:R-:W-:-:S07]  /*5340*/  VIADD R23, R25, 0x1 ;  /* 0x0000000119177836 */ /* 0x000fce0000000000 */
.L_x_124:
[----:B------:R-:W-:-:S03]  /*5350*/  UMOV UR4, 0xffffffff ;  /* 0xffffffff00047882 */ /* 0x000fc60000000000 */
[----:B------:R-:W-:Y:S05]  /*5360*/  BRA.DIV UR4, `(.L_x_111) ;  /* 0x0000001a04507947 */ /* 0x000fea000b800000 */
[----:B------:R-:W-:-:S13]  /*5370*/  ELECT P6, URZ, PT ;  /* 0x00000000003f782f */ /* 0x000fda00038c0000 */
.L_x_142:
[----:B------:R-:W-:Y:S04]  /*5380*/  BSSY B6, `(.L_x_112) ;  /* 0x00000ad000067945 */ /* 0x000fe80003800000 */
[----:B------:R-:W-:Y:S05]  /*5390*/  @!P6 BRA `(.L_x_113) ;  /* 0x0000000800ace947 */ /* 0x000fea0003800000 */
[----:B------:R-:W0:Y:S01]  /*53a0*/  S2R R3, SR_CgaCtaId ;  /* 0x0000000000037919 */ /* 0x000e220000008800 */
[----:B------:R-:W-:-:S04]  /*53b0*/  MOV R22, 0x400 ;  /* 0x0000040000167802 */ /* 0x000fc80000000f00 */
[----:B0-----:R-:W-:-:S05]  /*53c0*/  LEA R22, R3, R22, 0x18 ;  /* 0x0000001603167211 */ /* 0x001fca00078ec0ff */
[----:B------:R-:W-:-:S05]  /*53d0*/  VIADD R0, R22, 0x800 ;  /* 0x0000080016007836 */ /* 0x000fca0000000000 */
[----:B------:R-:W-:-:S13]  /*53e0*/  LOP3.LUT P0, RZ, R0, 0x9f, RZ, 0xc0, !PT ;  /* 0x0000009f00ff7812 */ /* 0x000fda000780c0ff */
[----:B------:R-:W-:Y:S05]  /*53f0*/  @!P0 BRA `(.L_x_114) ;  /* 0x0000000000408947 */ /* 0x000fea0003800000 */
[----:B------:R-:W-:Y:S01]  /*5400*/  MOV R14, 0x0 ;  /* 0x00000000000e7802 */ /* 0x000fe20000000f00 */
[----:B------:R-:W-:Y:S01]  /*5410*/  ULDC.64 UR4, c[0x4][0x70] ;  /* 0x01001c0000047ab9 */ /* 0x000fe20000000a00 */
[----:B------:R-:W-:Y:S01]  /*5420*/  ULDC.64 UR6, c[0x4][0x8] ;  /* 0x0100020000067ab9 */ /* 0x000fe20000000a00 */
[----:B------:R-:W-:Y:S02]  /*5430*/  IMAD.U32 R4, RZ, RZ, UR4 ;  /* 0x00000004ff047e24 */ /* 0x000fe4000f8e00ff */
[----:B------:R-:W-:Y:S01]  /*5440*/  IMAD.U32 R5, RZ, RZ, UR5 ;  /* 0x00000005ff057e24 */ /* 0x000fe2000f8e00ff */
[----:B------:R-:W0:Y:S01]  /*5450*/  LDC.64 R14, c[0x4][R14] ;  /* 0x010000000e0e7b82 */ /* 0x000e220000000a00 */
[----:B------:R-:W-:Y:S01]  /*5460*/  ULDC.64 UR4, c[0x4][0x78] ;  /* 0x01001e0000047ab9 */ /* 0x000fe20000000a00 */
[----:B------:R-:W-:Y:S02]  /*5470*/  IMAD.U32 R10, RZ, RZ, UR6 ;  /* 0x00000006ff0a7e24 */ /* 0x000fe4000f8e00ff */
[----:B------:R-:W-:-:S02]  /*5480*/  IMAD.U32 R6, RZ, RZ, UR4 ;  /* 0x00000004ff067e24 */ /* 0x000fc4000f8e00ff */
[----:B------:R-:W-:Y:S02]  /*5490*/  IMAD.U32 R7, RZ, RZ, UR5 ;  /* 0x00000005ff077e24 */ /* 0x000fe4000f8e00ff */
[----:B------:R-:W-:Y:S02]  /*54a0*/  IMAD.U32 R11, RZ, RZ, UR7 ;  /* 0x00000007ff0b7e24 */ /* 0x000fe4000f8e00ff */
[----:B------:R-:W-:Y:S02]  /*54b0*/  IMAD.MOV.U32 R8, RZ, RZ, 0x70 ;  /* 0x00000070ff087424 */ /* 0x000fe400078e00ff */
[----:B------:R-:W-:Y:S02]  /*54c0*/  IMAD.MOV.U32 R12, RZ, RZ, 0x1 ;  /* 0x00000001ff0c7424 */ /* 0x000fe400078e00ff */
[----:B------:R-:W-:-:S07]  /*54d0*/  IMAD.MOV.U32 R13, RZ, RZ, RZ ;  /* 0x000000ffff0d7224 */ /* 0x000fce00078e00ff */
[----:B------:R-:W-:-:S07]  /*54e0*/  LEPC R20, `(.L_x_114) ;  /* 0x000000001014794e */ /* 0x000fce0000000000 */
[----:B0-----:R-:W-:Y:S05]  /*54f0*/  CALL.ABS.NOINC R14 ;  /* 0x000000000e007343 */ /* 0x001fea0003c00000 */
.L_x_114:
        /* <DEDUP_REMOVED lines=19> */
.L_x_115:
[----:B------:R-:W0:Y:S02]  /*5630*/  LDC R0, c[0x0][0x28c] ;  /* 0x0000a300ff007b82 */ /* 0x000e240000000800 */
[----:B0-----:R-:W-:-:S13]  /*5640*/  ISETP.GE.AND P0, PT, R0, 0x1, PT ;  /* 0x000000010000780c */ /* 0x001fda0003f06270 */
[----:B------:R-:W-:Y:S05]  /*5650*/  @!P0 BRA `(.L_x_113) ;  /* 0x0000000400fc8947 */ /* 0x000fea0003800000 */
[----:B------:R-:W-:Y:S02]  /*5660*/  IMAD.SHL.U32 R31, R31, 0x80, RZ ;  /* 0x000000801f1f7824 */ /* 0x000fe400078e00ff */
[----:B------:R-:W-:Y:S02]  /*5670*/  IMAD.SHL.U32 R30, R30, 0x40, RZ ;  /* 0x000000401e1e7824 */ /* 0x000fe400078e00ff */
[----:B------:R-:W-:Y:S01]  /*5680*/  IMAD.MOV.U32 R6, RZ, RZ, RZ ;  /* 0x000000ffff067224 */ /* 0x000fe200078e00ff */
[----:B------:R-:W-:Y:S01]  /*5690*/  IADD3 R36, R31, 0x78, RZ ;  /* 0x000000781f247810 */ /* 0x000fe20007ffe0ff */
[----:B------:R-:W-:Y:S02]  /*56a0*/  IMAD.MOV.U32 R0, RZ, RZ, R23 ;  /* 0x000000ffff007224 */ /* 0x000fe400078e0017 */
[----:B------:R-:W-:Y:S02]  /*56b0*/  IMAD.MOV.U32 R3, RZ, RZ, R27 ;  /* 0x000000ffff037224 */ /* 0x000fe400078e001b */
[----:B------:R-:W-:-:S02]  /*56c0*/  IMAD.MOV.U32 R5, RZ, RZ, R28 ;  /* 0x000000ffff057224 */ /* 0x000fc400078e001c */
[C---:B------:R-:W-:Y:S02]  /*56d0*/  VIADD R7, R31.reuse, 0x8 ;  /* 0x000000081f077836 */ /* 0x040fe40000000000 */
[C---:B------:R-:W-:Y:S02]  /*56e0*/  VIADD R8, R31.reuse, 0x10 ;  /* 0x000000101f087836 */ /* 0x040fe40000000000 */
[C---:B------:R-:W-:Y:S02]  /*56f0*/  VIADD R9, R31.reuse, 0x18 ;  /* 0x000000181f097836 */ /* 0x040fe40000000000 */
[C---:B------:R-:W-:Y:S02]  /*5700*/  VIADD R10, R31.reuse, 0x20 ;  /* 0x000000201f0a7836 */ /* 0x040fe40000000000 */
[C---:B------:R-:W-:Y:S02]  /*5710*/  VIADD R11, R31.reuse, 0x28 ;  /* 0x000000281f0b7836 */ /* 0x040fe40000000000 */
[----:B------:R-:W-:-:S02]  /*5720*/  VIADD R12, R31, 0x30 ;  /* 0x000000301f0c7836 */ /* 0x000fc40000000000 */
[C---:B------:R-:W-:Y:S02]  /*5730*/  VIADD R13, R31.reuse, 0x38 ;  /* 0x000000381f0d7836 */ /* 0x040fe40000000000 */
[C---:B------:R-:W-:Y:S02]  /*5740*/  VIADD R14, R31.reuse, 0x40 ;  /* 0x000000401f0e7836 */ /* 0x040fe40000000000 */
[C---:B------:R-:W-:Y:S02]  /*5750*/  VIADD R15, R31.reuse, 0x48 ;  /* 0x000000481f0f7836 */ /* 0x040fe40000000000 */
[C---:B------:R-:W-:Y:S02]  /*5760*/  VIADD R20, R31.reuse, 0x50 ;  /* 0x000000501f147836 */ /* 0x040fe40000000000 */
[C---:B------:R-:W-:Y:S02]  /*5770*/  VIADD R21, R31.reuse, 0x58 ;  /* 0x000000581f157836 */ /* 0x040fe40000000000 */
[----:B------:R-:W-:-:S02]  /*5780*/  VIADD R33, R31, 0x60 ;  /* 0x000000601f217836 */ /* 0x000fc40000000000 */
[C---:B------:R-:W-:Y:S02]  /*5790*/  VIADD R34, R31.reuse, 0x68 ;  /* 0x000000681f227836 */ /* 0x040fe40000000000 */
[----:B------:R-:W-:-:S07]  /*57a0*/  VIADD R35, R31, 0x70 ;  /* 0x000000701f237836 */ /* 0x000fce0000000000 */
.L_x_119:
[----:B------:R-:W-:Y:S01]  /*57b0*/  IMAD R4, R5, 0x8, R22 ;  /* 0x0000000805047824 */ /* 0x000fe200078e0216 */
[----:B------:R-:W-:-:S04]  /*57c0*/  SHF.L.U32 R37, R3, 0x1f, RZ ;  /* 0x0000001f03257819 */ /* 0x000fc800000006ff */
[----:B------:R-:W0:Y:S02]  /*57d0*/  SYNCS.PHASECHK.TRANS64.TRYWAIT P0, [R4+URZ+0x48], R37 ;  /* 0x00004825040075a7 */ /* 0x000e24000800017f */
[----:B0-----:R-:W-:Y:S05]  /*57e0*/  @!P0 BRA `(.L_x_116) ;  /* 0x0000001400508947 */ /* 0x001fea0003800000 */
.L_x_143:
[----:B------:R-:W-:-:S13]  /*57f0*/  LOP3.LUT P0, RZ, R18, 0x7f, RZ, 0xc0, !PT ;  /* 0x0000007f12ff7812 */ /* 0x000fda000780c0ff */
[----:B0-----:R-:W0:Y:S02]  /*5800*/  @!P0 LDC R37, c[0x0][0x500] ;  /* 0x00014000ff258b82 */ /* 0x001e240000000800 */
[----:B0-----:R0:W-:Y:S02]  /*5810*/  @!P0 SYNCS.ARRIVE.TRANS64 RZ, [R4+URZ], R37 ;  /* 0x0000002504ff89a7 */ /* 0x0011e4000800003f */
[----:B0-----:R-:W-:-:S04]  /*5820*/  PRMT R37, R26, 0x9910, RZ ;  /* 0x000099101a257816 */ /* 0x001fc800000000ff */
[----:B------:R-:W-:-:S13]  /*5830*/  ISETP.NE.AND P0, PT, R37, 0x2, PT ;  /* 0x000000022500780c */ /* 0x000fda0003f05270 */
[----:B------:R-:W-:Y:S05]  /*5840*/  @P0 BRA `(.L_x_117) ;  /* 0x0000000000040947 */ /* 0x000fea0003800000 */
[----:B------:R-:W-:Y:S01]  /*5850*/  BPT.TRAP 0x1 ;  /* 0x000000040000795c */ /* 0x000fe20000300000 */
.L_x_117:
[----:B------:R-:W-:-:S13]  /*5860*/  ISETP.NE.AND P0, PT, R32, RZ, PT ;  /* 0x000000ff2000720c */ /* 0x000fda0003f05270 */
[----:B------:R-:W-:Y:S05]  /*5870*/  @P0 BRA `(.L_x_118) ;  /* 0x0000000000040947 */ /* 0x000fea0003800000 */
[----:B------:R-:W-:Y:S01]  /*5880*/  BPT.TRAP 0x1 ;  /* 0x000000040000795c */ /* 0x000fe20000300000 */
.L_x_118:
[----:B------:R-:W-:Y:S01]  /*5890*/  R2UR UR41, R4 ;  /* 0x00000000042972ca */ /* 0x000fe200000e0000 */
[--C-:B------:R-:W-:Y:S01]  /*58a0*/  IMAD R4, R5, 0x4000, R22.reuse ;  /* 0x0000400005047824 */ /* 0x100fe200078e0216 */
[----:B------:R-:W-:Y:S01]  /*58b0*/  R2UR UR43, R6 ;  /* 0x00000000062b72ca */ /* 0x000fe200000e0000 */
[----:B------:R-:W-:Y:S01]  /*58c0*/  UIADD3 UR14, UP0, UR46, 0xf0, URZ ;  /* 0x000000f02e0e7890 */ /* 0x000fe2000ff1e03f */
[----:B------:R-:W-:Y:S01]  /*58d0*/  R2UR UR44, R29 ;  /* 0x000000001d2c72ca */ /* 0x000fe200000e0000 */
[----:B------:R-:W-:Y:S01]  /*58e0*/  UMOV UR6, 0x0 ;  /* 0x0000000000067882 */ /* 0x000fe20000000000 */
[----:B------:R-:W-:Y:S01]  /*58f0*/  R2UR UR5, R4 ;  /* 0x00000000040572ca */ /* 0x000fe200000e0000 */
[----:B------:R-:W-:Y:S01]  /*5900*/  UIADD3.X UR15, URZ, UR47, URZ, UP0, !UPT ;  /* 0x0000002f3f0f7290 */ /* 0x000fe200087fe43f */
[----:B------:R-:W-:Y:S01]  /*5910*/  R2UR UR42, R31 ;  /* 0x000000001f2a72ca */ /* 0x000fe200000e0000 */
[----:B------:R-:W-:Y:S01]  /*5920*/  UMOV UR7, 0x10000000 ;  /* 0x1000000000077882 */ /* 0x000fe20000000000 */
[----:B------:R-:W-:Y:S01]  /*5930*/  R2UR UR34, R7 ;  /* 0x00000000072272ca */ /* 0x000fe200000e0000 */
[----:B------:R-:W-:Y:S01]  /*5940*/  IMAD R4, R5, 0x2000, R22 ;  /* 0x0000200005047824 */ /* 0x000fe200078e0216 */
[----:B------:R-:W-:Y:S01]  /*5950*/  R2UR UR26, R8 ;  /* 0x00000000081a72ca */ /* 0x000fe200000e0000 */
[----:B------:R-:W-:Y:S01]  /*5960*/  UMOV UR33, UR41 ;  /* 0x0000002900217c82 */ /* 0x000fe20008000000 */
[----:B------:R-:W-:Y:S01]  /*5970*/  R2UR UR18, R9 ;  /* 0x00000000091272ca */ /* 0x000fe200000e0000 */
[----:B------:R-:W-:Y:S01]  /*5980*/  UMOV UR35, UR43 ;  /* 0x0000002b00237c82 */ /* 0x000fe20008000000 */
[----:B------:R-:W-:Y:S01]  /*5990*/  R2UR UR10, R10 ;  /* 0x000000000a0a72ca */ /* 0x000fe200000e0000 */
[----:B------:R-:W-:Y:S01]  /*59a0*/  UMOV UR36, UR44 ;  /* 0x0000002c00247c82 */ /* 0x000fe20008000000 */
[----:B------:R-:W-:Y:S01]  /*59b0*/  R2UR UR58, R11 ;  /* 0x000000000b3a72ca */ /* 0x000fe200000e0000 */
[----:B------:R-:W-:Y:S01]  /*59c0*/  UIADD3 UR40, UR5, 0x800, URZ ;  /* 0x0000080005287890 */ /* 0x000fe2000fffe03f */
[----:B------:R-:W-:Y:S01]  /*59d0*/  R2UR UR50, R12 ;  /* 0x000000000c3272ca */ /* 0x000fe200000e0000 */
[----:B------:R-:W-:Y:S01]  /*59e0*/  UIADD3 UR32, UR5, 0xc00, URZ ;  /* 0x00000c0005207890 */ /* 0x000fe2000fffe03f */
[----:B------:R-:W-:Y:S01]  /*59f0*/  R2UR UR4, R4 ;  /* 0x00000000040472ca */ /* 0x000fe200000e0000 */
[----:B------:R-:W-:Y:S01]  /*5a00*/  UIADD3 UR24, UR5, 0x1000, URZ ;  /* 0x0000100005187890 */ /* 0x000fe2000fffe03f */
[----:B------:R-:W-:Y:S01]  /*5a10*/  VIADD R0, R0, 0xffffffff ;  /* 0xffffffff00007836 */ /* 0x000fe20000000000 */
[----:B------:R-:W-:Y:S01]  /*5a20*/  UIADD3 UR16, UR5, 0x1400, URZ ;  /* 0x0000140005107890 */ /* 0x000fe2000fffe03f */
[----:B------:R-:W-:Y:S01]  /*5a30*/  VIADD R5, R5, 0x1 ;  /* 0x0000000105057836 */ /* 0x000fe20000000000 */
[----:B------:R-:W-:Y:S01]  /*5a40*/  UIADD3 UR8, UR5, 0x1800, URZ ;  /* 0x0000180005087890 */ /* 0x000fe2000fffe03f */
[----:B------:R0:W-:Y:S01]  /*5a50*/  UTMALDG.3D [UR40], [UR14], desc[UR6] ;  /* 0x000006280e0075b4 */ /* 0x0001e20008011000 */
[----:B------:R-:W-:Y:S01]  /*5a60*/  UMOV UR25, UR41 ;  /* 0x0000002900197c82 */ /* 0x000fe20008000000 */
[----:B------:R-:W-:Y:S01]  /*5a70*/  UMOV UR27, UR43 ;  /* 0x0000002b001b7c82 */ /* 0x000fe20008000000 */
[----:B------:R-:W-:Y:S01]  /*5a80*/  UMOV UR28, UR44 ;  /* 0x0000002c001c7c82 */ /* 0x000fe20008000000 */
[----:B------:R-:W-:Y:S01]  /*5a90*/  UMOV UR17, UR41 ;  /* 0x0000002900117c82 */ /* 0x000fe20008000000 */
[----:B------:R-:W-:Y:S01]  /*5aa0*/  UMOV UR19, UR43 ;  /* 0x0000002b00137c82 */ /* 0x000fe20008000000 */
[----:B------:R-:W-:Y:S01]  /*5ab0*/  UMOV UR20, UR44 ;  /* 0x0000002c00147c82 */ /* 0x000fe20008000000 */
[----:B------:R-:W-:Y:S01]  /*5ac0*/  UMOV UR9, UR41 ;  /* 0x0000002900097c82 */ /* 0x000fe20008000000 */
[----:B------:R1:W-:Y:S01]  /*5ad0*/  UTMALDG.3D [UR32], [UR14], desc[UR6] ;  /* 0x000006200e0075b4 */ /* 0x0003e20008011000 */
[----:B------:R-:W-:Y:S01]  /*5ae0*/  UMOV UR11, UR43 ;  /* 0x0000002b000b7c82 */ /* 0x000fe20008000000 */
[----:B------:R-:W-:Y:S01]  /*5af0*/  UMOV UR12, UR44 ;  /* 0x0000002c000c7c82 */ /* 0x000fe20008000000 */
[----:B------:R-:W-:Y:S01]  /*5b00*/  UIADD3 UR56, UR5, 0x1c00, URZ ;  /* 0x00001c0005387890 */ /* 0x000fe2000fffe03f */
[----:B------:R-:W-:Y:S01]  /*5b10*/  ISETP.GT.AND P1, PT, R0, 0x1, PT ;  /* 0x000000010000780c */ /* 0x000fe20003f24270 */
[----:B------:R-:W-:Y:S01]  /*5b20*/  UIADD3 UR48, UR5, 0x2000, URZ ;  /* 0x0000200005307890 */ /* 0x000fe2000fffe03f */
[----:B------:R-:W-:Y:S01]  /*5b30*/  ISETP.NE.AND P0, PT, R5, 0x9, PT ;  /* 0x000000090500780c */ /* 0x000fe20003f05270 */
[----:B------:R-:W-:Y:S01]  /*5b40*/  UMOV UR57, UR41 ;  /* 0x0000002900397c82 */ /* 0x000fe20008000000 */
[----:B------:R2:W-:Y:S01]  /*5b50*/  UTMALDG.3D [UR24], [UR14], desc[UR6] ;  /* 0x000006180e0075b4 */ /* 0x0005e20008011000 */
[----:B------:R-:W-:Y:S01]  /*5b60*/  UMOV UR59, UR43 ;  /* 0x0000002b003b7c82 */ /* 0x000fe20008000000 */
[----:B------:R-:W-:Y:S01]  /*5b70*/  UMOV UR60, UR44 ;  /* 0x0000002c003c7c82 */ /* 0x000fe20008000000 */
[----:B------:R-:W-:Y:S01]  /*5b80*/  UMOV UR49, UR41 ;  /* 0x0000002900317c82 */ /* 0x000fe20008000000 */
[----:B------:R-:W-:Y:S01]  /*5b90*/  UMOV UR51, UR43 ;  /* 0x0000002b00337c82 */ /* 0x000fe20008000000 */
[----:B------:R-:W-:Y:S01]  /*5ba0*/  UMOV UR52, UR44 ;  /* 0x0000002c00347c82 */ /* 0x000fe20008000000 */
[----:B------:R-:W-:Y:S01]  /*5bb0*/  UIADD3 UR22, UP0, UR46, 0x1f0, URZ ;  /* 0x000001f02e167890 */ /* 0x000fe2000ff1e03f */
[----:B------:R-:W-:Y:S01]  /*5bc0*/  SEL R4, RZ, 0x1, P0 ;  /* 0x00000001ff047807 */ /* 0x000fe20000000000 */
[----:B------:R3:W-:Y:S01]  /*5bd0*/  UTMALDG.3D [UR16], [UR14], desc[UR6] ;  /* 0x000006100e0075b4 */ /* 0x0007e20008011000 */
[----:B0-----:R-:W-:Y:S01]  /*5be0*/  R2UR UR42, R13 ;  /* 0x000000000d2a72ca */ /* 0x001fe200000e0000 */
[----:B------:R-:W-:Y:S01]  /*5bf0*/  UIADD3 UR40, UR5, 0x2400, URZ ;  /* 0x0000240005287890 */ /* 0x000fe2000fffe03f */
[----:B------:R-:W-:Y:S01]  /*5c00*/  LOP3.LUT R3, R3, R4, RZ, 0x3c, !PT ;  /* 0x0000000403037212 */ /* 0x000fe200078e3cff */
[----:B------:R-:W-:Y:S01]  /*5c10*/  UIADD3.X UR23, URZ, UR47, URZ, UP0, !UPT ;  /* 0x0000002f3f177290 */ /* 0x000fe200087fe43f */
[----:B------:R-:W-:Y:S01]  /*5c20*/  VIADD R6, R6, 0x20 ;  /* 0x0000002006067836 */ /* 0x000fe20000000000 */
[----:B------:R-:W-:-:S02]  /*5c30*/  SEL R5, R5, RZ, P0 ;  /* 0x000000ff05057207 */ /* 0x000fc40000000000 */
[----:B-1----:R-:W-:Y:S01]  /*5c40*/  R2UR UR34, R14 ;  /* 0x000000000e2272ca */ /* 0x002fe200000e0000 */
[----:B------:R0:W-:Y:S01]  /*5c50*/  UTMALDG.3D [UR8], [UR14], desc[UR6] ;  /* 0x000006080e0075b4 */ /* 0x0001e20008011000 */
[----:B------:R-:W-:Y:S01]  /*5c60*/  UIADD3 UR32, UR5, 0x2800, URZ ;  /* 0x0000280005207890 */ /* 0x000fe2000fffe03f */
[----:B--2---:R-:W-:Y:S01]  /*5c70*/  R2UR UR26, R15 ;  /* 0x000000000f1a72ca */ /* 0x004fe200000e0000 */
[----:B------:R-:W-:Y:S01]  /*5c80*/  UIADD3 UR24, UR5, 0x2c00, URZ ;  /* 0x00002c0005187890 */ /* 0x000fe2000fffe03f */
[----:B------:R-:W-:Y:S01]  /*5c90*/  UTMALDG.3D [UR56], [UR14], desc[UR6] ;  /* 0x000006380e0075b4 */ /* 0x000fe20008011000 */
[----:B---3--:R-:W-:Y:S01]  /*5ca0*/  R2UR UR18, R20 ;  /* 0x00000000141272ca */ /* 0x008fe200000e0000 */
[----:B------:R-:W-:Y:S01]  /*5cb0*/  UIADD3 UR16, UR5, 0x3000, URZ ;  /* 0x0000300005107890 */ /* 0x000fe2000fffe03f */
[----:B------:R-:W-:Y:S01]  /*5cc0*/  UTMALDG.3D [UR48], [UR14], desc[UR6] ;  /* 0x000006300e0075b4 */ /* 0x000fe20008011000 */
[----:B0-----:R-:W-:Y:S01]  /*5cd0*/  R2UR UR10, R21 ;  /* 0x00000000150a72ca */ /* 0x001fe200000e0000 */
[----:B------:R-:W-:Y:S01]  /*5ce0*/  UIADD3 UR8, UR5, 0x3400, URZ ;  /* 0x0000340005087890 */ /* 0x000fe2000fffe03f */
[----:B------:R0:W-:Y:S02]  /*5cf0*/  UTMALDG.3D [UR40], [UR14], desc[UR6] ;  /* 0x000006280e0075b4 */ /* 0x0001e40008011000 */
[----:B------:R1:W-:Y:S03]  /*5d00*/  UTMALDG.3D [UR32], [UR14], desc[UR6] ;  /* 0x000006200e0075b4 */ /* 0x0003e60008011000 */
[----:B------:R2:W-:Y:S01]  /*5d10*/  UTMALDG.3D [UR24], [UR14], desc[UR6] ;  /* 0x000006180e0075b4 */ /* 0x0005e20008011000 */
[----:B0-----:R-:W-:-:S02]  /*5d20*/  R2UR UR42, R33 ;  /* 0x00000000212a72ca */ /* 0x001fc400000e0000 */
[----:B------:R0:W-:Y:S01]  /*5d30*/  UTMALDG.3D [UR16], [UR14], desc[UR6] ;  /* 0x000006100e0075b4 */ /* 0x0001e20008011000 */
[----:B------:R-:W-:Y:S01]  /*5d40*/  UIADD3 UR40, UR5, 0x3800, URZ ;  /* 0x0000380005287890 */ /* 0x000fe2000fffe03f */
[----:B-1----:R-:W-:Y:S01]  /*5d50*/  R2UR UR34, R34 ;  /* 0x00000000222272ca */ /* 0x002fe200000e0000 */
[----:B------:R1:W-:Y:S01]  /*5d60*/  UTMALDG.3D [UR8], [UR14], desc[UR6] ;  /* 0x000006080e0075b4 */ /* 0x0003e20008011000 */
[----:B------:R-:W-:Y:S01]  /*5d70*/  UIADD3 UR32, UR5, 0x3c00, URZ ;  /* 0x00003c0005207890 */ /* 0x000fe2000fffe03f */
[----:B--2---:R-:W-:Y:S01]  /*5d80*/  R2UR UR26, R35 ;  /* 0x00000000231a72ca */ /* 0x004fe200000e0000 */
[----:B------:R-:W-:-:S05]  /*5d90*/  UIADD3 UR24, UR5, 0x4000, URZ ;  /* 0x0000400005187890 */ /* 0x000fca000fffe03f */
[----:B------:R2:W-:Y:S01]  /*5da0*/  UTMALDG.3D [UR40], [UR14], desc[UR6] ;  /* 0x000006280e0075b4 */ /* 0x0005e20008011000 */
[----:B0-----:R-:W-:Y:S01]  /*5db0*/  R2UR UR18, R36 ;  /* 0x00000000241272ca */ /* 0x001fe200000e0000 */
[----:B------:R-:W-:Y:S02]  /*5dc0*/  UIADD3 UR16, UR5, 0x4400, URZ ;  /* 0x0000440005107890 */ /* 0x000fe4000fffe03f */
[----:B------:R2:W-:Y:S01]  /*5dd0*/  UTMALDG.3D [UR32], [UR14], desc[UR6] ;  /* 0x000006200e0075b4 */ /* 0x0005e20008011000 */
[----:B-1----:R-:W-:Y:S01]  /*5de0*/  R2UR UR11, R30 ;  /* 0x000000001e0b72ca */ /* 0x002fe200000e0000 */
[----:B------:R-:W-:Y:S01]  /*5df0*/  UIADD3 UR8, UR4, 0x24800, URZ ;  /* 0x0002480004087890 */ /* 0x000fe2000fffe03f */
[----:B------:R2:W-:Y:S01]  /*5e00*/  UTMALDG.3D [UR24], [UR14], desc[UR6] ;  /* 0x000006180e0075b4 */ /* 0x0005e20008011000 */
[----:B------:R-:W-:-:S06]  /*5e10*/  UMOV UR10, UR43 ;  /* 0x0000002b000a7c82 */ /* 0x000fcc0008000000 */
[----:B------:R2:W-:Y:S04]  /*5e20*/  UTMALDG.3D [UR16], [UR14], desc[UR6] ;  /* 0x000006100e0075b4 */ /* 0x0005e80008011000 */
[----:B------:R2:W-:Y:S02]  /*5e30*/  UTMALDG.3D [UR8], [UR22], desc[UR6] ;  /* 0x00000608160075b4 */ /* 0x0005e40008011000 */
[----:B--2---:R-:W-:Y:S05]  /*5e40*/  @P1 BRA `(.L_x_119) ;  /* 0xfffffff800581947 */ /* 0x004fea000383ffff */
.L_x_113:
[----:B------:R-:W-:Y:S05]  /*5e50*/  BSYNC B6 ;  /* 0x0000000000067941 */ /* 0x000fea0003800000 */
.L_x_112:
[----:B------:R-:W-:Y:S01]  /*5e60*/  LOP3.LUT P1, RZ, R24, 0xff, RZ, 0xc0, !PT ;  /* 0x000000ff18ff7812 */ /* 0x000fe2000782c0ff */
[----:B------:R-:W-:Y:S01]  /*5e70*/  IMAD.IADD R3, R25, 0x1, R28 ;  /* 0x0000000119037824 */ /* 0x000fe200078e021c */
[----:B------:R-:W-:Y:S01]  /*5e80*/  IADD3 R16, P2, R16, UR54, RZ ;  /* 0x0000003610107c10 */ /* 0x000fe2000ff5e0ff */
[----:B------:R-:W-:Y:S01]  /*5e90*/  ULDC.64 UR4, c[0x0][0x650] ;  /* 0x0001940000047ab9 */ /* 0x000fe20000000a00 */
[----:B------:R-:W-:Y:S01]  /*5ea0*/  BSSY B0, `(.L_x_120) ;  /* 0x000006a000007945 */ /* 0x000fe20003800000 */
[----:B------:R-:W-:Y:S01]  /*5eb0*/  IMAD.MOV.U32 R31, RZ, RZ, -0x1 ;  /* 0xffffffffff1f7424 */ /* 0x000fe200078e00ff */
[----:B------:R-:W-:Y:S01]  /*5ec0*/  ISETP.GT.U32.AND P0, PT, R3, 0x8, PT ;  /* 0x000000080300780c */ /* 0x000fe20003f04070 */
[----:B------:R-:W-:Y:S01]  /*5ed0*/  IMAD.MOV.U32 R30, RZ, RZ, -0x1 ;  /* 0xffffffffff1e7424 */ /* 0x000fe200078e00ff */
[----:B------:R-:W-:Y:S01]  /*5ee0*/  IADD3.X R17, R17, UR45, RZ, P2, !PT ;  /* 0x0000002d11117c10 */ /* 0x000fe200097fe4ff */
[----:B------:R-:W-:Y:S01]  /*5ef0*/  IMAD.MOV.U32 R29, RZ, RZ, -0x1 ;  /* 0xffffffffff1d7424 */ /* 0x000fe200078e00ff */
[----:B------:R-:W-:-:S02]  /*5f00*/  ISETP.LT.U32.AND P0, PT, R25, 0x9, P0 ;  /* 0x000000091900780c */ /* 0x000fc40000701070 */
[----:B------:R-:W-:Y:S01]  /*5f10*/  PRMT R24, RZ, 0x7610, R24 ;  /* 0x00007610ff187816 */ /* 0x000fe20000000018 */
[----:B------:R-:W0:Y:S01]  /*5f20*/  @P1 S2R R5, SR_CgaCtaId ;  /* 0x0000000000051919 */ /* 0x000e220000008800 */
[----:B------:R-:W-:-:S04]  /*5f30*/  @P1 MOV R0, 0x400 ;  /* 0x0000040000001802 */ /* 0x000fc80000000f00 */
[----:B0-----:R-:W-:Y:S01]  /*5f40*/  @P1 LEA R0, R5, R0, 0x18 ;  /* 0x0000000005001211 */ /* 0x001fe200078ec0ff */
[----:B------:R-:W-:-:S03]  /*5f50*/  IMAD.WIDE.U32 R4, R3, 0x38e38e39, RZ ;  /* 0x38e38e3903047825 */ /* 0x000fc600078e00ff */
[----:B------:R0:W-:Y:S01]  /*5f60*/  @P1 SYNCS.ARRIVE.TRANS64.A1T0 RZ, [R0+URZ+0xa8], RZ ;  /* 0x0000a8ff00ff19a7 */ /* 0x0001e2000810003f */
[----:B------:R-:W-:Y:S02]  /*5f70*/  ISETP.GE.U32.AND P1, PT, R25, 0x9, PT ;  /* 0x000000091900780c */ /* 0x000fe40003f26070 */
[----:B------:R-:W-:Y:S02]  /*5f80*/  SHF.R.U32.HI R4, RZ, 0x1, R5 ;  /* 0x00000001ff047819 */ /* 0x000fe40000011605 */
[----:B0-----:R-:W-:-:S03]  /*5f90*/  SEL R0, RZ, 0x1, !P0 ;  /* 0x00000001ff007807 */ /* 0x001fc60004000000 */
[----:B------:R-:W-:Y:S01]  /*5fa0*/  IMAD R28, R4, -0x9, R3 ;  /* 0xfffffff7041c7824 */ /* 0x000fe200078e0203 */
[----:B------:R-:W-:Y:S02]  /*5fb0*/  ISETP.GE.U32.AND P0, PT, R16, UR4, PT ;  /* 0x0000000410007c0c */ /* 0x000fe4000bf06070 */
[----:B------:R-:W-:Y:S02]  /*5fc0*/  LOP3.LUT R27, R27, R0, RZ, 0x3c, !PT ;  /* 0x000000001b1b7212 */ /* 0x000fe400078e3cff */
[----:B------:R-:W-:Y:S02]  /*5fd0*/  ISETP.GE.U32.AND.EX P0, PT, R17, UR5, PT, P0 ;  /* 0x0000000511007c0c */ /* 0x000fe4000bf06100 */
[----:B------:R-:W-:Y:S02]  /*5fe0*/  @P1 LOP3.LUT R27, R27, 0x1, R4, 0x78, !PT ;  /* 0x000000011b1b1812 */ /* 0x000fe400078e7804 */
[----:B------:R-:W-:-:S09]  /*5ff0*/  PRMT R0, RZ, 0x7610, R0 ;  /* 0x00007610ff007816 */ /* 0x000fd20000000000 */
[----:B------:R-:W-:Y:S05]  /*6000*/  @P0 BRA `(.L_x_121) ;  /* 0x00000004004c0947 */ /* 0x000fea0003800000 */
[----:B------:R-:W-:Y:S01]  /*6010*/  ULDC.64 UR4, c[0x0][0x628] ;  /* 0x00018a0000047ab9 */ /* 0x000fe20000000a00 */
[----:B------:R-:W0:Y:S01]  /*6020*/  S2R R10, SR_CTAID.X ;  /* 0x00000000000a7919 */ /* 0x000e220000002500 */
[----:B------:R-:W-:Y:S01]  /*6030*/  ISETP.NE.U32.AND P0, PT, RZ, UR4, PT ;  /* 0x00000004ff007c0c */ /* 0x000fe2000bf05070 */
[----:B------:R-:W-:Y:S01]  /*6040*/  ULDC UR7, c[0x0][0x630] ;  /* 0x00018c0000077ab9 */ /* 0x000fe20000000800 */
[----:B------:R-:W-:Y:S01]  /*6050*/  IMAD.MOV.U32 R4, RZ, RZ, R16 ;  /* 0x000000ffff047224 */ /* 0x000fe200078e0010 */
[----:B------:R-:W1:Y:S01]  /*6060*/  S2R R0, SR_CTAID.Y ;  /* 0x0000000000007919 */ /* 0x000e620000002600 */
[----:B------:R-:W-:Y:S01]  /*6070*/  ISETP.NE.AND.EX P0, PT, RZ, UR5, PT, P0 ;  /* 0x00000005ff007c0c */ /* 0x000fe2000bf05300 */
[----:B------:R-:W-:-:S12]  /*6080*/  IMAD.MOV.U32 R5, RZ, RZ, R17 ;  /* 0x000000ffff057224 */ /* 0x000fd800078e0011 */
[----:B------:R-:W-:Y:S05]  /*6090*/  @!P0 BRA `(.L_x_122) ;  /* 0x0000000000288947 */ /* 0x000fea0003800000 */
[----:B------:R-:W-:Y:S02]  /*60a0*/  ULDC UR6, c[0x0][0x634] ;  /* 0x00018d0000067ab9 */ /* 0x000fe40000000800 */
[----:B------:R-:W-:-:S05]  /*60b0*/  IADD3 R9, P0, R16, UR6, RZ ;  /* 0x0000000610097c10 */ /* 0x000fca000ff1e0ff */
[----:B------:R-:W-:-:S04]  /*60c0*/  IMAD.X R3, RZ, RZ, R17, P0 ;  /* 0x000000ffff037224 */ /* 0x000fc800000e0611 */
[----:B------:R-:W-:-:S04]  /*60d0*/  IMAD.WIDE.U32 R6, R3, UR4, RZ ;  /* 0x0000000403067c25 */ /* 0x000fc8000f8e00ff */
[----:B------:R-:W-:-:S04]  /*60e0*/  IMAD.WIDE.U32 R6, P0, R9, UR5, R6 ;  /* 0x0000000509067c25 */ /* 0x000fc8000f800006 */
[----:B------:R-:W-:-:S04]  /*60f0*/  IMAD.WIDE.U32 R8, R9, UR4, RZ ;  /* 0x0000000409087c25 */ /* 0x000fc8000f8e00ff */
[----:B------:R-:W-:Y:S01]  /*6100*/  IMAD.X R5, RZ, RZ, RZ, P0 ;  /* 0x000000ffff057224 */ /* 0x000fe200000e06ff */
[----:B------:R-:W-:Y:S01]  /*6110*/  IADD3 RZ, P0, R9, R6, RZ ;  /* 0x0000000609ff7210 */ /* 0x000fe20007f1e0ff */
[----:B------:R-:W-:-:S04]  /*6120*/  IMAD.MOV.U32 R4, RZ, RZ, R7 ;  /* 0x000000ffff047224 */ /* 0x000fc800078e0007 */
[----:B------:R-:W-:-:S08]  /*6130*/  IMAD.WIDE.U32.X R4, R3, UR5, R4, P0 ;  /* 0x0000000503047c25 */ /* 0x000fd000080e0404 */
.L_x_122:
[--C-:B------:R-:W-:Y:S01]  /*6140*/  SHF.R.U64 R29, R4, UR7, R5.reuse ;  /* 0x00000007041d7c19 */ /* 0x100fe20008001205 */
[----:B------:R-:W-:Y:S01]  /*6150*/  ULDC.64 UR4, c[0x0][0x620] ;  /* 0x0001880000047ab9 */ /* 0x000fe20000000a00 */
[----:B------:R-:W-:Y:S01]  /*6160*/  SHF.R.U32.HI R3, RZ, UR7, R5 ;  /* 0x00000007ff037c19 */ /* 0x000fe20008011605 */
[----:B------:R-:W2:Y:S01]  /*6170*/  LDC R15, c[0x0][0x144] ;  /* 0x00005100ff0f7b82 */ /* 0x000ea20000000800 */
[----:B------:R-:W-:Y:S01]  /*6180*/  IADD3 R6, P0, RZ, -R29, RZ ;  /* 0x8000001dff067210 */ /* 0x000fe20007f1e0ff */
[----:B------:R-:W-:Y:S01]  /*6190*/  ULDC.64 UR8, c[0x0][0x640] ;  /* 0x0001900000087ab9 */ /* 0x000fe20000000a00 */
[----:B0-----:R-:W-:Y:S01]  /*61a0*/  I2FP.F32.U32 R7, R10 ;  /* 0x0000000a00077245 */ /* 0x001fe20000201000 */
[----:B------:R-:W-:Y:S02]  /*61b0*/  ULDC UR6, c[0x0][0x608] ;  /* 0x0001820000067ab9 */ /* 0x000fe40000000800 */
[----:B------:R-:W-:Y:S01]  /*61c0*/  IMAD.X R3, RZ, RZ, ~R3, P0 ;  /* 0x000000ffff037224 */ /* 0x000fe200000e0e03 */
[----:B------:R-:W-:Y:S01]  /*61d0*/  ISETP.NE.U32.AND P0, PT, RZ, UR8, PT ;  /* 0x00000008ff007c0c */ /* 0x000fe2000bf05070 */
[----:B------:R-:W-:Y:S01]  /*61e0*/  IMAD.WIDE.U32 R4, R6, UR4, R16 ;  /* 0x0000000406047c25 */ /* 0x000fe2000f8e0010 */
[----:B------:R-:W0:Y:S02]  /*61f0*/  LDC R9, c[0x0][0x148] ;  /* 0x00005200ff097b82 */ /* 0x000e240000000800 */
[----:B------:R-:W-:Y:S01]  /*6200*/  ISETP.NE.AND.EX P0, PT, RZ, UR9, PT, P0 ;  /* 0x00000009ff007c0c */ /* 0x000fe2000bf05300 */
[----:B------:R-:W-:Y:S01]  /*6210*/  IMAD R3, R3, UR4, RZ ;  /* 0x0000000403037c24 */ /* 0x000fe2000f8e02ff */
[----:B------:R-:W-:-:S02]  /*6220*/  ULDC UR4, c[0x0][0x150] ;  /* 0x0000540000047ab9 */ /* 0x000fc40000000800 */
[----:B------:R-:W-:Y:S01]  /*6230*/  FMUL R7, R7, UR4 ;  /* 0x0000000407077c20 */ /* 0x000fe20008400000 */
[----:B------:R-:W-:Y:S01]  /*6240*/  IMAD R3, R6, UR5, R3 ;  /* 0x0000000506037c24 */ /* 0x000fe2000f8e0203 */
[----:B------:R-:W-:Y:S01]  /*6250*/  ULDC UR4, c[0x0][0x618] ;  /* 0x0001860000047ab9 */ /* 0x000fe20000000800 */
[----:B------:R-:W-:Y:S02]  /*6260*/  ULDC UR5, c[0x0][0x154] ;  /* 0x0000550000057ab9 */ /* 0x000fe40000000800 */
[----:B------:R-:W-:Y:S01]  /*6270*/  IMAD.IADD R5, R5, 0x1, R3 ;  /* 0x0000000105057824 */ /* 0x000fe200078e0203 */
[----:B------:R-:W3:Y:S04]  /*6280*/  F2I.U32.TRUNC.NTZ R7, R7 ;  /* 0x0000000700077305 */ /* 0x000ee8000020f000 */
[----:B------:R-:W-:-:S02]  /*6290*/  SHF.R.U64 R3, R4, UR4, R5 ;  /* 0x0000000404037c19 */ /* 0x000fc40008001205 */
[----:B-1----:R-:W-:-:S05]  /*62a0*/  I2FP.F32.U32 R4, R0 ;  /* 0x0000000000047245 */ /* 0x002fca0000201000 */
[----:B------:R-:W-:Y:S01]  /*62b0*/  FMUL R12, R4, UR5 ;  /* 0x00000005040c7c20 */ /* 0x000fe20008400000 */
[----:B------:R-:W-:Y:S01]  /*62c0*/  SHF.R.U32.HI R4, RZ, UR4, R5 ;  /* 0x00000004ff047c19 */ /* 0x000fe20008011605 */
[----:B------:R-:W-:Y:S01]  /*62d0*/  ULDC UR4, c[0x0][0x658] ;  /* 0x0001960000047ab9 */ /* 0x000fe20000000800 */
[----:B---3--:R-:W-:Y:S02]  /*62e0*/  IMAD.MOV R7, RZ, RZ, -R7 ;  /* 0x000000ffff077224 */ /* 0x008fe400078e0a07 */
[--C-:B------:R-:W-:Y:S01]  /*62f0*/  SHF.R.U64 R11, R3, UR6, R4.reuse ;  /* 0x00000006030b7c19 */ /* 0x100fe20008001204 */
[----:B------:R-:W1:Y:S01]  /*6300*/  F2I.U32.TRUNC.NTZ R12, R12 ;  /* 0x0000000c000c7305 */ /* 0x000e62000020f000 */
[----:B------:R-:W-:Y:S01]  /*6310*/  SHF.R.U32.HI R4, RZ, UR6, R4 ;  /* 0x00000006ff047c19 */ /* 0x000fe20008011604 */
[----:B--2---:R-:W-:-:S03]  /*6320*/  IMAD R10, R15, R7, R10 ;  /* 0x000000070f0a7224 */ /* 0x004fc600078e020a */
[--C-:B------:R-:W-:Y:S02]  /*6330*/  SHF.R.U64 R8, R11, UR4, R4.reuse ;  /* 0x000000040b087c19 */ /* 0x100fe40008001204 */
[----:B------:R-:W-:-:S03]  /*6340*/  SHF.R.U32.HI R13, RZ, UR4, R4 ;  /* 0x00000004ff0d7c19 */ /* 0x000fc60008011604 */
[----:B------:R-:W-:Y:S02]  /*6350*/  IMAD.MOV.U32 R4, RZ, RZ, R8 ;  /* 0x000000ffff047224 */ /* 0x000fe400078e0008 */
[----:B------:R-:W-:Y:S01]  /*6360*/  IMAD.MOV.U32 R5, RZ, RZ, R13 ;  /* 0x000000ffff057224 */ /* 0x000fe200078e000d */
[----:B01----:R-:W-:Y:S06]  /*6370*/  @!P0 BRA `(.L_x_123) ;  /* 0x0000000000288947 */ /* 0x003fec0003800000 */
[----:B------:R-:W-:Y:S02]  /*6380*/  ULDC UR4, c[0x0][0x64c] ;  /* 0x0001930000047ab9 */ /* 0x000fe40000000800 */
[----:B------:R-:W-:-:S05]  /*6390*/  IADD3 R5, P0, R8, UR4, RZ ;  /* 0x0000000408057c10 */ /* 0x000fca000ff1e0ff */
[----:B------:R-:W-:-:S04]  /*63a0*/  IMAD.X R13, RZ, RZ, R13, P0 ;  /* 0x000000ffff0d7224 */ /* 0x000fc800000e060d */
[----:B------:R-:W-:-:S04]  /*63b0*/  IMAD.WIDE.U32 R6, R13, UR8, RZ ;  /* 0x000000080d067c25 */ /* 0x000fc8000f8e00ff */
[----:B------:R-:W-:-:S04]  /*63c0*/  IMAD.WIDE.U32 R6, P0, R5, UR9, R6 ;  /* 0x0000000905067c25 */ /* 0x000fc8000f800006 */
[----:B------:R-:W-:-:S04]  /*63d0*/  IMAD.WIDE.U32 R4, R5, UR8, RZ ;  /* 0x0000000805047c25 */ /* 0x000fc8000f8e00ff */
[----:B------:R-:W-:Y:S01]  /*63e0*/  IMAD.MOV.U32 R4, RZ, RZ, R7 ;  /* 0x000000ffff047224 */ /* 0x000fe200078e0007 */
[----:B------:R-:W-:Y:S01]  /*63f0*/  IADD3 RZ, P1, R5, R6, RZ ;  /* 0x0000000605ff7210 */ /* 0x000fe20007f3e0ff */
[----:B------:R-:W-:-:S04]  /*6400*/  IMAD.X R5, RZ, RZ, RZ, P0 ;  /* 0x000000ffff057224 */ /* 0x000fc800000e06ff */
[----:B------:R-:W-:-:S08]  /*6410*/  IMAD.WIDE.U32.X R4, R13, UR9, R4, P1 ;  /* 0x000000090d047c25 */ /* 0x000fd000088e0404 */
.L_x_123:
[----:B------:R-:W-:Y:S01]  /*6420*/  ISETP.NE.AND P0, PT, R2, 0x1, PT ;  /* 0x000000010200780c */ /* 0x000fe20003f05270 */
[----:B------:R-:W-:Y:S01]  /*6430*/  ULDC UR4, c[0x0][0x648] ;  /* 0x0001920000047ab9 */ /* 0x000fe20000000800 */
[----:B------:R-:W-:Y:S01]  /*6440*/  LOP3.LUT R11, R11, UR38, RZ, 0xc0, !PT ;  /* 0x000000260b0b7c12 */ /* 0x000fe2000f8ec0ff */
[----:B------:R-:W-:Y:S01]  /*6450*/  IMAD.MOV R12, RZ, RZ, -R12 ;  /* 0x000000ffff0c7224 */ /* 0x000fe200078e0a0c */
[----:B------:R-:W-:Y:S01]  /*6460*/  SHF.R.U64 R4, R4, UR4, R5 ;  /* 0x0000000404047c19 */ /* 0x000fe20008001205 */
[----:B------:R-:W-:Y:S01]  /*6470*/  ULDC UR4, c[0x0][0x638] ;  /* 0x00018e0000047ab9 */ /* 0x000fe20000000800 */
[----:B------:R-:W-:Y:S01]  /*6480*/  LOP3.LUT R31, R3, UR39, RZ, 0xc0, !PT ;  /* 0x00000027031f7c12 */ /* 0x000fe2000f8ec0ff */
[----:B------:R-:W-:Y:S02]  /*6490*/  ULDC UR5, c[0x0][0x610] ;  /* 0x0001840000057ab9 */ /* 0x000fe40000000800 */
[----:B------:R-:W-:Y:S02]  /*64a0*/  IMAD.MOV R5, RZ, RZ, -R4 ;  /* 0x000000ffff057224 */ /* 0x000fe400078e0a04 */
[----:B------:R-:W-:-:S02]  /*64b0*/  IMAD R11, R4, UR37, R11 ;  /* 0x00000025040b7c24 */ /* 0x000fc4000f8e020b */
[----:B------:R-:W-:Y:S02]  /*64c0*/  @P0 IMAD R10, R9, R12, R0 ;  /* 0x0000000c090a0224 */ /* 0x000fe400078e0200 */
[----:B------:R-:W-:Y:S01]  /*64d0*/  IMAD R8, R5, UR4, R8 ;  /* 0x0000000405087c24 */ /* 0x000fe2000f8e0208 */
[----:B------:R-:W-:Y:S01]  /*64e0*/  ULDC UR4, c[0x0][0x600] ;  /* 0x0001800000047ab9 */ /* 0x000fe20000000800 */
[----:B------:R-:W-:Y:S02]  /*64f0*/  IMAD R10, R11, UR5, R10 ;  /* 0x000000050b0a7c24 */ /* 0x000fe4000f8e020a */
[----:B------:R-:W-:Y:S02]  /*6500*/  IMAD R31, R8, UR4, R31 ;  /* 0x00000004081f7c24 */ /* 0x000fe4000f8e021f */
[----:B------:R-:W-:-:S03]  /*6510*/  IMAD.MOV.U32 R0, RZ, RZ, 0x1 ;  /* 0x00000001ff007424 */ /* 0x000fc600078e00ff */
[----:B------:R-:W-:Y:S02]  /*6520*/  SEL R30, R31, R10, !P0 ;  /* 0x0000000a1f1e7207 */ /* 0x000fe40004000000 */
[----:B------:R-:W-:-:S07]  /*6530*/  SEL R31, R10, R31, !P0 ;  /* 0x0000001f0a1f7207 */ /* 0x000fce0004000000 */
.L_x_121:
[----:B------:R-:W-:Y:S05]  /*6540*/  BSYNC B0 ;  /* 0x0000000000007941 */ /* 0x000fea0003800000 */
.L_x_120:
[----:B------:R-:W-:-:S13]  /*6550*/  LOP3.LUT P0, RZ, R0, 0xff, RZ, 0xc0, !PT ;  /* 0x000000ff00ff7812 */ /* 0x000fda000780c0ff */
[----:B------:R-:W-:Y:S05]  /*6560*/  @P0 BRA `(.L_x_124) ;  /* 0xffffffec00780947 */ /* 0x000fea000383ffff */
[----:B------:R-:W-:Y:S05]  /*6570*/  BSYNC B7 ;  /* 0x0000000000077941 */ /* 0x000fea0003800000 */
.L_x_110:
[----:B------:R-:W-:-:S03]  /*6580*/  UMOV UR4, 0xffffffff ;  /* 0xffffffff00047882 */ /* 0x000fc60000000000 */
[----:B------:R-:W-:Y:S05]  /*6590*/  BRA.DIV UR4, `(.L_x_125) ;  /* 0x0000000604f87947 */ /* 0x000fea000b800000 */
[----:B------:R-:W-:-:S13]  /*65a0*/  ELECT P6, URZ, PT ;  /* 0x00000000003f782f */ /* 0x000fda00038c0000 */
.L_x_146:
[----:B------:R-:W-:Y:S04]  /*65b0*/  BSSY B0, `(.L_x_126) ;  /* 0x0000058000007945 */ /* 0x000fe80003800000 */
[----:B------:R-:W-:Y:S05]  /*65c0*/  @!P6 BRA `(.L_x_127) ;  /* 0x000000040058e947 */ /* 0x000fea0003800000 */
[----:B------:R-:W-:-:S04]  /*65d0*/  LOP3.LUT R19, R19, 0x2, RZ, 0xfc, !PT ;  /* 0x0000000213137812 */ /* 0x000fc800078efcff */
[----:B------:R-:W-:-:S13]  /*65e0*/  ISETP.NE.AND P0, PT, R19, 0x3, PT ;  /* 0x000000031300780c */ /* 0x000fda0003f05270 */
[----:B------:R-:W-:Y:S05]  /*65f0*/  @!P0 BRA `(.L_x_128) ;  /* 0x0000000000048947 */ /* 0x000fea0003800000 */
[----:B------:R-:W-:Y:S01]  /*6600*/  BPT.TRAP 0x1 ;  /* 0x000000040000795c */ /* 0x000fe20000300000 */
.L_x_128:
[----:B------:R-:W0:Y:S01]  /*6610*/  S2R R3, SR_CgaCtaId ;  /* 0x0000000000037919 */ /* 0x000e220000008800 */
[----:B------:R-:W-:Y:S02]  /*6620*/  MOV R0, 0x400 ;  /* 0x0000040000007802 */ /* 0x000fe40000000f00 */
[----:B------:R-:W-:Y:S02]  /*6630*/  SHF.L.U32 R2, R27, 0x1f, RZ ;  /* 0x0000001f1b027819 */ /* 0x000fe400000006ff */
[----:B0-----:R-:W-:-:S05]  /*6640*/  LEA R3, R3, R0, 0x18 ;  /* 0x0000000003037211 */ /* 0x001fca00078ec0ff */
[----:B------:R-:W-:-:S04]  /*6650*/  VIADD R3, R3, 0x48 ;  /* 0x0000004803037836 */ /* 0x000fc80000000000 */
[C---:B------:R-:W-:Y:S02]  /*6660*/  IMAD R5, R28.reuse, 0x8, R3 ;  /* 0x000000081c057824 */ /* 0x040fe400078e0203 */
[----:B------:R-:W-:Y:S02]  /*6670*/  VIADD R28, R28, 0x1 ;  /* 0x000000011c1c7836 */ /* 0x000fe40000000000 */
[----:B------:R-:W0:Y:S03]  /*6680*/  SYNCS.PHASECHK.TRANS64.TRYWAIT P0, [R5+URZ], R2 ;  /* 0x00000002050075a7 */ /* 0x000e26000800017f */
[----:B------:R-:W-:-:S04]  /*6690*/  ISETP.NE.AND P1, PT, R28, 0x9, PT ;  /* 0x000000091c00780c */ /* 0x000fc80003f25270 */
[----:B------:R-:W-:Y:S02]  /*66a0*/  SEL R0, RZ, 0x1, P1 ;  /* 0x00000001ff007807 */ /* 0x000fe40000800000 */
[----:B------:R-:W-:Y:S02]  /*66b0*/  SEL R28, R28, RZ, P1 ;  /* 0x000000ff1c1c7207 */ /* 0x000fe40000800000 */
[----:B------:R-:W-:-:S03]  /*66c0*/  LOP3.LUT R27, R27, R0, RZ, 0x3c, !PT ;  /* 0x000000001b1b7212 */ /* 0x000fc600078e3cff */
[----:B------:R-:W-:Y:S01]  /*66d0*/  IMAD R7, R28, 0x8, R3 ;  /* 0x000000081c077824 */ /* 0x000fe200078e0203 */
[----:B------:R-:W-:Y:S01]  /*66e0*/  SHF.L.U32 R4, R27, 0x1f, RZ ;  /* 0x0000001f1b047819 */ /* 0x000fe200000006ff */
[----:B0-----:R-:W-:Y:S06]  /*66f0*/  @!P0 BRA `(.L_x_129) ;  /* 0x0000000400c08947 */ /* 0x001fec0003800000 */
.L_x_147:
[----:B------:R-:W1:Y:S01]  /*6700*/  SYNCS.PHASECHK.TRANS64.TRYWAIT P0, [R7+URZ], R4 ;  /* 0x00000004070075a7 */ /* 0x000e62000800017f */
[----:B------:R-:W-:-:S05]  /*6710*/  VIADD R0, R28, 0x1 ;  /* 0x000000011c007836 */ /* 0x000fca0000000000 */
[----:B------:R-:W-:-:S04]  /*6720*/  ISETP.NE.AND P1, PT, R0, 0x9, PT ;  /* 0x000000090000780c */ /* 0x000fc80003f25270 */
[----:B0-----:R-:W-:Y:S02]  /*6730*/  SEL R2, RZ, 0x1, P1 ;  /* 0x00000001ff027807 */ /* 0x001fe40000800000 */
[----:B------:R-:W-:Y:S02]  /*6740*/  SEL R0, R0, RZ, P1 ;  /* 0x000000ff00007207 */ /* 0x000fe40000800000 */
[----:B------:R-:W-:-:S03]  /*6750*/  LOP3.LUT R27, R27, R2, RZ, 0x3c, !PT ;  /* 0x000000021b1b7212 */ /* 0x000fc600078e3cff */
[----:B------:R-:W-:Y:S01]  /*6760*/  IMAD R6, R0, 0x8, R3 ;  /* 0x0000000800067824 */ /* 0x000fe200078e0203 */
[----:B------:R-:W-:Y:S01]  /*6770*/  SHF.L.U32 R5, R27, 0x1f, RZ ;  /* 0x0000001f1b057819 */ /* 0x000fe200000006ff */
[----:B-1----:R-:W-:Y:S06]  /*6780*/  @!P0 BRA `(.L_x_130) ;  /* 0x0000000400b08947 */ /* 0x002fec0003800000 */
.L_x_148:
[----:B------:R-:W1:Y:S01]  /*6790*/  SYNCS.PHASECHK.TRANS64.TRYWAIT P0, [R6+URZ], R5 ;  /* 0x00000005060075a7 */ /* 0x000e62000800017f */
[----:B------:R-:W-:-:S05]  /*67a0*/  VIADD R0, R0, 0x1 ;  /* 0x0000000100007836 */ /* 0x000fca0000000000 */
[----:B------:R-:W-:-:S04]  /*67b0*/  ISETP.NE.AND P1, PT, R0, 0x9, PT ;  /* 0x000000090000780c */ /* 0x000fc80003f25270 */
[----:B------:R-:W-:Y:S02]  /*67c0*/  SEL R2, RZ, 0x1, P1 ;  /* 0x00000001ff027807 */ /* 0x000fe40000800000 */
[----:B------:R-:W-:Y:S02]  /*67d0*/  SEL R0, R0, RZ, P1 ;  /* 0x000000ff00007207 */ /* 0x000fe40000800000 */
[----:B------:R-:W-:-:S03]  /*67e0*/  LOP3.LUT R27, R27, R2, RZ, 0x3c, !PT ;  /* 0x000000021b1b7212 */ /* 0x000fc600078e3cff */
[----:B0-----:R-:W-:Y:S01]  /*67f0*/  IMAD R7, R0, 0x8, R3 ;  /* 0x0000000800077824 */ /* 0x001fe200078e0203 */
[----:B------:R-:W-:Y:S01]  /*6800*/  SHF.L.U32 R4, R27, 0x1f, RZ ;  /* 0x0000001f1b047819 */ /* 0x000fe200000006ff */
[----:B-1----:R-:W-:Y:S06]  /*6810*/  @!P0 BRA `(.L_x_131) ;  /* 0x0000000400a08947 */ /* 0x002fec0003800000 */
.L_x_149:
        /* <DEDUP_REMOVED lines=9> */
.L_x_150:
        /* <DEDUP_REMOVED lines=9> */
.L_x_151:
        /* <DEDUP_REMOVED lines=9> */
.L_x_152:
        /* <DEDUP_REMOVED lines=9> */
.L_x_153:
[----:B------:R-:W1:Y:S01]  /*6a60*/  SYNCS.PHASECHK.TRANS64.TRYWAIT P0, [R7+URZ], R4 ;  /* 0x00000004070075a7 */ /* 0x000e62000800017f */
[----:B------:R-:W-:-:S05]  /*6a70*/  VIADD R0, R0, 0x1 ;  /* 0x0000000100007836 */ /* 0x000fca0000000000 */
[----:B------:R-:W-:-:S04]  /*6a80*/  ISETP.NE.AND P1, PT, R0, 0x9, PT ;  /* 0x000000090000780c */ /* 0x000fc80003f25270 */
[----:B------:R-:W-:Y:S02]  /*6a90*/  SEL R2, RZ, 0x1, P1 ;  /* 0x00000001ff027807 */ /* 0x000fe40000800000 */
[----:B------:R-:W-:Y:S02]  /*6aa0*/  SEL R0, R0, RZ, P1 ;  /* 0x000000ff00007207 */ /* 0x000fe40000800000 */
[----:B------:R-:W-:Y:S01]  /*6ab0*/  LOP3.LUT R2, R27, R2, RZ, 0x3c, !PT ;  /* 0x000000021b027212 */ /* 0x000fe200078e3cff */
[----:B-1----:R-:W-:Y:S06]  /*6ac0*/  @!P0 BRA `(.L_x_136) ;  /* 0x0000000400588947 */ /* 0x002fec0003800000 */
.L_x_154:
[----:B------:R-:W-:Y:S01]  /*6ad0*/  IMAD R3, R0, 0x8, R3 ;  /* 0x0000000800037824 */ /* 0x000fe200078e0203 */
[----:B------:R-:W-:-:S07]  /*6ae0*/  SHF.L.U32 R0, R2, 0x1f, RZ ;  /* 0x0000001f02007819 */ /* 0x000fce00000006ff */
.L_x_137:
[----:B--2---:R2:W3:Y:S02]  /*6af0*/  SYNCS.PHASECHK.TRANS64.TRYWAIT P0, [R3+URZ], R0 ;  /* 0x00000000030075a7 */ /* 0x0044e4000800017f */
[----:B---3--:R-:W-:Y:S05]  /*6b00*/  @!P0 NANOSLEEP.SYNCS 0x989680 ;  /* 0x009896800000895d */ /* 0x008fea0003900000 */
[----:B------:R-:W3:Y:S02]  /*6b10*/  @!P0 SYNCS.PHASECHK.TRANS64 P0, [R3+URZ], R0 ;  /* 0x00000000030085a7 */ /* 0x000ee4000800007f */
[----:B---3--:R-:W-:Y:S05]  /*6b20*/  @!P0 BRA `(.L_x_137) ;  /* 0xfffffffc00f08947 */ /* 0x008fea000383ffff */
.L_x_127:
[----:B------:R-:W-:Y:S05]  /*6b30*/  BSYNC B0 ;  /* 0x0000000000007941 */ /* 0x000fea0003800000 */
.L_x_126:
[----:B------:R-:W-:Y:S05]  /*6b40*/  EXIT ;  /* 0x000000000000794d */ /* 0x000fea0003800000 */
.L_x_17:
[----:B------:R-:W-:Y:S02]  /*6b50*/  IMAD.MOV.U32 R12, RZ, RZ, RZ ;  /* 0x000000ffff0c7224 */ /* 0x000fe400078e00ff */
[----:B------:R-:W-:Y:S02]  /*6b60*/  IMAD.MOV.U32 R11, RZ, RZ, 0x1f ;  /* 0x0000001fff0b7424 */ /* 0x000fe400078e00ff */
[----:B------:R-:W-:-:S07]  /*6b70*/  IMAD.MOV.U32 R15, RZ, RZ, -0x1 ;  /* 0xffffffffff0f7424 */ /* 0x000fce00078e00ff */
[----:B01---5:R-:W-:Y:S05]  /*6b80*/  WARPSYNC.COLLECTIVE R15, `(.L_x_138) ;  /* 0x000000000f087348 */ /* 0x023fea0003c00000 */
[----:B------:R2:W3:Y:S02]  /*6b90*/  SHFL.IDX P6, R14, R13, R12, R11 ;  /* 0x0000000c0d0e7389 */ /* 0x0004e400000c000b */
[----:B0123-5:R-:W-:Y:S01]  /*6ba0*/  ENDCOLLECTIVE ;  /* 0x000000000000791b */ /* 0x02ffe20003800000 */
.L_x_138:
[----:B------:R-:W-:Y:S05]  /*6bb0*/  BRA `(.L_x_139) ;  /* 0xffffffa800047947 */ /* 0x000fea000383ffff */
.L_x_21:
[----:B---3--:R3:W4:Y:S02]  /*6bc0*/  SYNCS.PHASECHK.TRANS64.TRYWAIT P1, [R3+URZ], R0 ;  /* 0x00000000030075a7 */ /* 0x008724000802017f */
[----:B----4-:R-:W-:Y:S05]  /*6bd0*/  @!P1 NANOSLEEP.SYNCS 0x989680 ;  /* 0x009896800000995d */ /* 0x010fea0003900000 */
[----:B------:R-:W4:Y:S02]  /*6be0*/  @!P1 SYNCS.PHASECHK.TRANS64 P1, [R3+URZ], R0 ;  /* 0x00000000030095a7 */ /* 0x000f24000802007f */
[----:B----4-:R-:W-:Y:S05]  /*6bf0*/  @!P1 BRA `(.L_x_21) ;  /* 0xfffffffc00f09947 */ /* 0x010fea000383ffff */
[----:B------:R-:W-:Y:S05]  /*6c00*/  BRA `(.L_x_20) ;  /* 0xffffffa800207947 */ /* 0x000fea000383ffff */
.L_x_26:
[----:B0-----:R0:W1:Y:S02]  /*6c10*/  SYNCS.PHASECHK.TRANS64.TRYWAIT P1, [R3+URZ], R14 ;  /* 0x0000000e030075a7 */ /* 0x001064000802017f */
[----:B-1----:R-:W-:Y:S05]  /*6c20*/  @!P1 NANOSLEEP.SYNCS 0x989680 ;  /* 0x009896800000995d */ /* 0x002fea0003900000 */
[----:B------:R-:W1:Y:S02]  /*6c30*/  @!P1 SYNCS.PHASECHK.TRANS64 P1, [R3+URZ], R14 ;  /* 0x0000000e030095a7 */ /* 0x000e64000802007f */
[----:B-1----:R-:W-:Y:S05]  /*6c40*/  @!P1 BRA `(.L_x_26) ;  /* 0xfffffffc00f09947 */ /* 0x002fea000383ffff */
[----:B------:R-:W-:Y:S05]  /*6c50*/  BRA `(.L_x_25) ;  /* 0xffffffac00647947 */ /* 0x000fea000383ffff */
.L_x_34:
[----:B0-----:R0:W1:Y:S02]  /*6c60*/  SYNCS.PHASECHK.TRANS64.TRYWAIT P1, [R11+URZ], R20 ;  /* 0x000000140b0075a7 */ /* 0x001064000802017f */
[----:B-1----:R-:W-:Y:S05]  /*6c70*/  @!P1 NANOSLEEP.SYNCS 0x989680 ;  /* 0x009896800000995d */ /* 0x002fea0003900000 */
[----:B------:R-:W1:Y:S02]  /*6c80*/  @!P1 SYNCS.PHASECHK.TRANS64 P1, [R11+URZ], R20 ;  /* 0x000000140b0095a7 */ /* 0x000e64000802007f */
[----:B-1----:R-:W-:Y:S05]  /*6c90*/  @!P1 BRA `(.L_x_34) ;  /* 0xfffffffc00f09947 */ /* 0x002fea000383ffff */
[----:B------:R-:W-:Y:S05]  /*6ca0*/  BRA `(.L_x_33) ;  /* 0xffffffb000d87947 */ /* 0x000fea000383ffff */
.L_x_111:
[----:B------:R-:W-:Y:S01]  /*6cb0*/  BSSY B0, `(.L_x_140) ;  /* 0x0000006000007945 */ /* 0x000fe20003800000 */
[----:B------:R-:W-:-:S07]  /*6cc0*/  IMAD.MOV.U32 R15, RZ, RZ, -0x1 ;  /* 0xffffffffff0f7424 */ /* 0x000fce00078e00ff */
[----:B------:R-:W-:Y:S05]  /*6cd0*/  WARPSYNC.COLLECTIVE R15, `(.L_x_141) ;  /* 0x000000000f0c7348 */ /* 0x000fea0003c00000 */
[----:B------:R-:W-:Y:S02]  /*6ce0*/  ELECT P6, UR62, PT ;  /* 0x00000000003e782f */ /* 0x000fe400038c0000 */
[----:B------:R-:W-:Y:S01]  /*6cf0*/  MOV R14, UR62 ;  /* 0x0000003e000e7c02 */ /* 0x000fe20008000f00 */
[----:B------:R-:W-:Y:S10]  /*6d00*/  ENDCOLLECTIVE ;  /* 0x000000000000791b */ /* 0x000ff40003800000 */
.L_x_141:
[----:B------:R-:W-:Y:S05]  /*6d10*/  BSYNC B0 ;  /* 0x0000000000007941 */ /* 0x000fea0003800000 */
.L_x_140:
[----:B------:R-:W-:Y:S05]  /*6d20*/  BRA `(.L_x_142) ;  /* 0xffffffe400947947 */ /* 0x000fea000383ffff */
.L_x_116:
[----:B0-----:R0:W1:Y:S02]  /*6d30*/  SYNCS.PHASECHK.TRANS64.TRYWAIT P0, [R4+URZ+0x48], R37 ;  /* 0x00004825040075a7 */ /* 0x001064000800017f */
[----:B-1----:R-:W-:Y:S05]  /*6d40*/  @!P0 NANOSLEEP.SYNCS 0x989680 ;  /* 0x009896800000895d */ /* 0x002fea0003900000 */
[----:B------:R-:W1:Y:S02]  /*6d50*/  @!P0 SYNCS.PHASECHK.TRANS64 P0, [R4+URZ+0x48], R37 ;  /* 0x00004825040085a7 */ /* 0x000e64000800007f */
[----:B-1----:R-:W-:Y:S05]  /*6d60*/  @!P0 BRA `(.L_x_116) ;  /* 0xfffffffc00f08947 */ /* 0x002fea000383ffff */
[----:B------:R-:W-:Y:S05]  /*6d70*/  BRA `(.L_x_143) ;  /* 0xffffffe8009c7947 */ /* 0x000fea000383ffff */
.L_x_125:
[----:B------:R-:W-:Y:S01]  /*6d80*/  BSSY B0, `(.L_x_144) ;  /* 0x0000006000007945 */ /* 0x000fe20003800000 */
[----:B------:R-:W-:-:S07]  /*6d90*/  IMAD.MOV.U32 R15, RZ, RZ, -0x1 ;  /* 0xffffffffff0f7424 */ /* 0x000fce00078e00ff */
[----:B------:R-:W-:Y:S05]  /*6da0*/  WARPSYNC.COLLECTIVE R15, `(.L_x_145) ;  /* 0x000000000f0c7348 */ /* 0x000fea0003c00000 */
[----:B------:R-:W-:Y:S02]  /*6db0*/  ELECT P6, UR62, PT ;  /* 0x00000000003e782f */ /* 0x000fe400038c0000 */
[----:B------:R-:W-:Y:S01]  /*6dc0*/  MOV R14, UR62 ;  /* 0x0000003e000e7c02 */ /* 0x000fe20008000f00 */
[----:B------:R-:W-:Y:S10]  /*6dd0*/  ENDCOLLECTIVE ;  /* 0x000000000000791b */ /* 0x000ff40003800000 */
.L_x_145:
[----:B------:R-:W-:Y:S05]  /*6de0*/  BSYNC B0 ;  /* 0x0000000000007941 */ /* 0x000fea0003800000 */
.L_x_144:
[----:B------:R-:W-:Y:S05]  /*6df0*/  BRA `(.L_x_146) ;  /* 0xfffffff400ec7947 */ /* 0x000fea000383ffff */
.L_x_129:
[----:B0-----:R0:W1:Y:S02]  /*6e00*/  SYNCS.PHASECHK.TRANS64.TRYWAIT P0, [R5+URZ], R2 ;  /* 0x00000002050075a7 */ /* 0x001064000800017f */
[----:B-1----:R-:W-:Y:S05]  /*6e10*/  @!P0 NANOSLEEP.SYNCS 0x989680 ;  /* 0x009896800000895d */ /* 0x002fea0003900000 */
[----:B------:R-:W1:Y:S02]  /*6e20*/  @!P0 SYNCS.PHASECHK.TRANS64 P0, [R5+URZ], R2 ;  /* 0x00000002050085a7 */ /* 0x000e64000800007f */
[----:B-1----:R-:W-:Y:S05]  /*6e30*/  @!P0 BRA `(.L_x_129) ;  /* 0xfffffffc00f08947 */ /* 0x002fea000383ffff */
[----:B------:R-:W-:Y:S05]  /*6e40*/  BRA `(.L_x_147) ;  /* 0xfffffff8002c7947 */ /* 0x000fea000383ffff */
.L_x_130:
[----:B0-----:R0:W1:Y:S02]  /*6e50*/  SYNCS.PHASECHK.TRANS64.TRYWAIT P0, [R7+URZ], R4 ;  /* 0x00000004070075a7 */ /* 0x001064000800017f */
[----:B-1----:R-:W-:Y:S05]  /*6e60*/  @!P0 NANOSLEEP.SYNCS 0x989680 ;  /* 0x009896800000895d */ /* 0x002fea0003900000 */
[----:B------:R-:W1:Y:S02]  /*6e70*/  @!P0 SYNCS.PHASECHK.TRANS64 P0, [R7+URZ], R4 ;  /* 0x00000004070085a7 */ /* 0x000e64000800007f */
[----:B-1----:R-:W-:Y:S05]  /*6e80*/  @!P0 BRA `(.L_x_130) ;  /* 0xfffffffc00f08947 */ /* 0x002fea000383ffff */
[----:B------:R-:W-:Y:S05]  /*6e90*/  BRA `(.L_x_148) ;  /* 0xfffffff8003c7947 */ /* 0x000fea000383ffff */
.L_x_131:
[----:B0-----:R0:W1:Y:S02]  /*6ea0*/  SYNCS.PHASECHK.TRANS64.TRYWAIT P0, [R6+URZ], R5 ;  /* 0x00000005060075a7 */ /* 0x001064000800017f */
[----:B-1----:R-:W-:Y:S05]  /*6eb0*/  @!P0 NANOSLEEP.SYNCS 0x989680 ;  /* 0x009896800000895d */ /* 0x002fea0003900000 */
[----:B------:R-:W1:Y:S02]  /*6ec0*/  @!P0 SYNCS.PHASECHK.TRANS64 P0, [R6+URZ], R5 ;  /* 0x00000005060085a7 */ /* 0x000e64000800007f */
[----:B-1----:R-:W-:Y:S05]  /*6ed0*/  @!P0 BRA `(.L_x_131) ;  /* 0xfffffffc00f08947 */ /* 0x002fea000383ffff */
[----:B------:R-:W-:Y:S05]  /*6ee0*/  BRA `(.L_x_149) ;  /* 0xfffffff8004c7947 */ /* 0x000fea000383ffff */
.L_x_132:
[----:B0-----:R0:W1:Y:S02]  /*6ef0*/  SYNCS.PHASECHK.TRANS64.TRYWAIT P0, [R7+URZ], R4 ;  /* 0x00000004070075a7 */ /* 0x001064000800017f */
[----:B-1----:R-:W-:Y:S05]  /*6f00*/  @!P0 NANOSLEEP.SYNCS 0x989680 ;  /* 0x009896800000895d */ /* 0x002fea0003900000 */
[----:B------:R-:W1:Y:S02]  /*6f10*/  @!P0 SYNCS.PHASECHK.TRANS64 P0, [R7+URZ], R4 ;  /* 0x00000004070085a7 */ /* 0x000e64000800007f */
[----:B-1----:R-:W-:Y:S05]  /*6f20*/  @!P0 BRA `(.L_x_132) ;  /* 0xfffffffc00f08947 */ /* 0x002fea000383ffff */
[----:B------:R-:W-:Y:S05]  /*6f30*/  BRA `(.L_x_150) ;  /* 0xfffffff8005c7947 */ /* 0x000fea000383ffff */
.L_x_133:
[----:B0-----:R0:W1:Y:S02]  /*6f40*/  SYNCS.PHASECHK.TRANS64.TRYWAIT P0, [R6+URZ], R5 ;  /* 0x00000005060075a7 */ /* 0x001064000800017f */
[----:B-1----:R-:W-:Y:S05]  /*6f50*/  @!P0 NANOSLEEP.SYNCS 0x989680 ;  /* 0x009896800000895d */ /* 0x002fea0003900000 */
[----:B------:R-:W1:Y:S02]  /*6f60*/  @!P0 SYNCS.PHASECHK.TRANS64 P0, [R6+URZ], R5 ;  /* 0x00000005060085a7 */ /* 0x000e64000800007f */
[----:B-1----:R-:W-:Y:S05]  /*6f70*/  @!P0 BRA `(.L_x_133) ;  /* 0xfffffffc00f08947 */ /* 0x002fea000383ffff */
[----:B------:R-:W-:Y:S05]  /*6f80*/  BRA `(.L_x_151) ;  /* 0xfffffff8006c7947 */ /* 0x000fea000383ffff */
.L_x_134:
[----:B0-----:R0:W1:Y:S02]  /*6f90*/  SYNCS.PHASECHK.TRANS64.TRYWAIT P0, [R7+URZ], R4 ;  /* 0x00000004070075a7 */ /* 0x001064000800017f */
[----:B-1----:R-:W-:Y:S05]  /*6fa0*/  @!P0 NANOSLEEP.SYNCS 0x989680 ;  /* 0x009896800000895d */ /* 0x002fea0003900000 */
[----:B------:R-:W1:Y:S02]  /*6fb0*/  @!P0 SYNCS.PHASECHK.TRANS64 P0, [R7+URZ], R4 ;  /* 0x00000004070085a7 */ /* 0x000e64000800007f */
[----:B-1----:R-:W-:Y:S05]  /*6fc0*/  @!P0 BRA `(.L_x_134) ;  /* 0xfffffffc00f08947 */ /* 0x002fea000383ffff */
[----:B------:R-:W-:Y:S05]  /*6fd0*/  BRA `(.L_x_152) ;  /* 0xfffffff8007c7947 */ /* 0x000fea000383ffff */
.L_x_135:
[----:B0-----:R0:W1:Y:S02]  /*6fe0*/  SYNCS.PHASECHK.TRANS64.TRYWAIT P0, [R6+URZ], R5 ;  /* 0x00000005060075a7 */ /* 0x001064000800017f */
[----:B-1----:R-:W-:Y:S05]  /*6ff0*/  @!P0 NANOSLEEP.SYNCS 0x989680 ;  /* 0x009896800000895d */ /* 0x002fea0003900000 */
[----:B------:R-:W1:Y:S02]  /*7000*/  @!P0 SYNCS.PHASECHK.TRANS64 P0, [R6+URZ], R5 ;  /* 0x00000005060085a7 */ /* 0x000e64000800007f */
[----:B-1----:R-:W-:Y:S05]  /*7010*/  @!P0 BRA `(.L_x_135) ;  /* 0xfffffffc00f08947 */ /* 0x002fea000383ffff */
[----:B------:R-:W-:Y:S05]  /*7020*/  BRA `(.L_x_153) ;  /* 0xfffffff8008c7947 */ /* 0x000fea000383ffff */
.L_x_136:
[----:B-1----:R1:W2:Y:S02]  /*7030*/  SYNCS.PHASECHK.TRANS64.TRYWAIT P0, [R7+URZ], R4 ;  /* 0x00000004070075a7 */ /* 0x0022a4000800017f */
[----:B--2---:R-:W-:Y:S05]  /*7040*/  @!P0 NANOSLEEP.SYNCS 0x989680 ;  /* 0x009896800000895d */ /* 0x004fea0003900000 */
[----:B------:R-:W2:Y:S02]  /*7050*/  @!P0 SYNCS.PHASECHK.TRANS64 P0, [R7+URZ], R4 ;  /* 0x00000004070085a7 */ /* 0x000ea4000800007f */
[----:B--2---:R-:W-:Y:S05]  /*7060*/  @!P0 BRA `(.L_x_136) ;  /* 0xfffffffc00f08947 */ /* 0x004fea000383ffff */
[----:B------:R-:W-:Y:S05]  /*7070*/  BRA `(.L_x_154) ;  /* 0xfffffff800947947 */ /* 0x000fea000383ffff */
.L_x_155:
[----:B------:R-:W-:-:S00]  /*7080*/  BRA `(.L_x_155) ;  /* 0xfffffffc00fc7947 */ /* 0x000fc0000383ffff */
[----:B------:R-:W-:-:S00]  /*7090*/  NOP ;  /* 0x0000000000007918 */ /* 0x000fc00000000000 */
        /* <DEDUP_REMOVED lines=14> */
.L_x_156:


//--------------------- .nv.global.init           --------------------------
	.section	.nv.global.init,"aw",@progbits
.nv.global.init:
	.type		$str$24,@object
	.size		$str$24,($str$25 - $str$24)
$str$24:
        /*0000*/ 	.byte	0x28, 0x61, 0x64, 0x64, 0x72, 0x65, 0x73, 0x73, 0x20, 0x26, 0x20, 0x6d, 0x61, 0x73, 0x6b, 0x29
        /*0010*/ 	.byte	0x20, 0x3d, 0x3d, 0x20, 0x30, 0x00
	.type		$str$25,@object
	.size		$str$25,(__unnamed_1 - $str$25)
$str$25:
        /*0016*/ 	.byte	0x2f, 0x74, 0x6d, 0x70, 0x2f, 0x63, 0x75, 0x74, 0x6c, 0x61, 0x73, 0x73, 0x5f, 0x73, 0x77, 0x65
        /*0026*/ 	.byte	0x65, 0x70, 0x5f, 0x73, 0x72, 0x63, 0x2f, 0x69, 0x6e, 0x63, 0x6c, 0x75, 0x64, 0x65, 0x2f, 0x63
        /*0036*/ 	.byte	0x75, 0x74, 0x65, 0x2f, 0x70, 0x6f, 0x69, 0x6e, 0x74, 0x65, 0x72, 0x5f, 0x66, 0x6c, 0x61, 0x67
        /*0046*/ 	.byte	0x67, 0x65, 0x64, 0x2e, 0x68, 0x70, 0x70, 0x00
	.type		__unnamed_1,@object
	.size		__unnamed_1,(__unnamed_2 - __unnamed_1)
__unnamed_1:
        /*004e*/ 	.byte	0x61, 0x75, 0x74, 0x6f, 0x20, 0x63, 0x75, 0x74, 0x65, 0x3a, 0x3a, 0x61, 0x73, 0x5f, 0x70, 0x6f
        /* <DEDUP_REMOVED lines=27> */
        /*020e*/ 	.byte	0x34, 0x30, 0x39, 0x36, 0x3e, 0x3e, 0x3e, 0x3e, 0x3e, 0x20, 0x26, 0x5d, 0x00
	.type		__unnamed_2,@object
	.size		__unnamed_2,(.L_1 - __unnamed_2)
__unnamed_2:
        /* <DEDUP_REMOVED lines=29> */
.L_1:


//--------------------- .nv.shared._ZN7cutlass13device_kernelINS_4gemm6kernel13GemmUniversalIN4cute5tupleIJiiiiEEENS1_10collective13CollectiveMmaINS1_39MainloopSm90TmaGmmaRmemAWarpSpecializedILi9ENS5_IJNS4_1CILi1EEESB_SB_EEENS1_35KernelTmaWarpSpecializedCooperativeEEENS5_IJNSA_ILi128EEENSA_ILi64EEENSA_ILi32EEEEEEfNS5_IJlSB_lEEEfNS5_IJSB_llEEENS4_8TiledMMAINS4_8MMA_AtomIJNS4_4SM904GMMA29MMA_64x64x8_F32TF32TF32_RS_TNILNSO_7ScaleInE1ELSQ_1EEEEEENS4_6LayoutINS5_IJNSA_ILi2EEESB_SB_EEENS5_IJSB_NSA_ILi0EEESW_EEEEENS5_IJNS4_10UnderscoreESZ_SZ_EEEEENS4_13SM90_TMA_LOADENS4_14ComposedLayoutINS4_7SwizzleILi3ELi4ELi3EEENS4_18smem_ptr_flag_bitsILi32EEENST_INS5_IJNSA_ILi8EEESH_EEENS5_IJSH_SB_EEEEEEEvNS4_8identityES12_NS13_INS14_ILi1ELi4ELi3EEES17_NST_INS5_IJS18_S18_EEENS5_IJSB_S18_EEEEEEENS4_9Copy_AtomIJNS4_39AutoVectorizingCopyWithAssumedAlignmentILi128EEEfEEES1D_EENS_8epilogue10collective6detail29Sm90TmaWarpSpecializedAdapterINS1P_15DefaultEpilogueIfSJ_SJ_NS1O_6thread17LinearCombinationIfLi1EffLNS1T_9ScaleType4KindE0ELNS_15FloatRoundStyleE2EfEENS1_15EpilogueDefaultEEEEEvvEEEEvNT_6ParamsE --------------------------
	.section	.nv.shared._ZN7cutlass13device_kernelINS_4gemm6kernel13GemmUniversalIN4cute5tupleIJiiiiEEENS1_10collective13CollectiveMmaINS1_39MainloopSm90TmaGmmaRmemAWarpSpecializedILi9ENS5_IJNS4_1CILi1EEESB_SB_EEENS1_35KernelTmaWarpSpecializedCooperativeEEENS5_IJNSA_ILi128EEENSA_ILi64EEENSA_ILi32EEEEEEfNS5_IJlSB_lEEEfNS5_IJSB_llEEENS4_8TiledMMAINS4_8MMA_AtomIJNS4_4SM904GMMA29MMA_64x64x8_F32TF32TF32_RS_TNILNSO_7ScaleInE1ELSQ_1EEEEEENS4_6LayoutINS5_IJNSA_ILi2EEESB_SB_EEENS5_IJSB_NSA_ILi0EEESW_EEEEENS5_IJNS4_10UnderscoreESZ_SZ_EEEEENS4_13SM90_TMA_LOADENS4_14ComposedLayoutINS4_7SwizzleILi3ELi4ELi3EEENS4_18smem_ptr_flag_bitsILi32EEENST_INS5_IJNSA_ILi8EEESH_EEENS5_IJSH_SB_EEEEEEEvNS4_8identityES12_NS13_INS14_ILi1ELi4ELi3EEES17_NST_INS5_IJS18_S18_EEENS5_IJSB_S18_EEEEEEENS4_9Copy_AtomIJNS4_39AutoVectorizingCopyWithAssumedAlignmentILi128EEEfEEES1D_EENS_8epilogue10collective6detail29Sm90TmaWarpSpecializedAdapterINS1P_15DefaultEpilogueIfSJ_SJ_NS1O_6thread17LinearCombinationIfLi1EffLNS1T_9ScaleType4KindE0ELNS_15FloatRoundStyleE2EfEENS1_15EpilogueDefaultEEEEEvvEEEEvNT_6ParamsE,"aw",@nobits
	.sectionflags	@""
	.align	16
	.zero		1024


//--------------------- .nv.shared.reserved.0     --------------------------
	.section	.nv.shared.reserved.0,"aw",@nobits
	.weak		__nv_reservedSMEM_offset_0_alias
	.size		__nv_reservedSMEM_offset_0_alias, 0, 0
	.other		__nv_reservedSMEM_offset_0_alias,@"STO_CUDA_RESERVED_SHARED STV_DEFAULT"
__nv_reservedSMEM_offset_0_alias:
	.zero		0


//--------------------- .nv.global                --------------------------
	.section	.nv.global,"aw",@nobits
.nv.global:
	.type		_ZN40_INTERNAL_0d297342_4_k_cu_02500988_355534cute1_E,@object
	.size		_ZN40_INTERNAL_0d297342_4_k_cu_02500988_355534cute1_E,(_ZN40_INTERNAL_0d297342_4_k_cu_02500988_355534cuda3std3__45__cpo6cbeginE - _ZN40_INTERNAL_0d297342_4_k_cu_02500988_355534cute1_E)
_ZN40_INTERNAL_0d297342_4_k_cu_02500988_355534cute1_E:
	.zero		1
	.type		_ZN40_INTERNAL_0d297342_4_k_cu_02500988_355534cuda3std3__45__cpo6cbeginE,@object
	.size		_ZN40_INTERNAL_0d297342_4_k_cu_02500988_355534cuda3std3__45__cpo6cbeginE,(_ZN40_INTERNAL_0d297342_4_k_cu_02500988_355534cuda3std3__48in_placeE - _ZN40_INTERNAL_0d297342_4_k_cu_02500988_355534cuda3std3__45__cpo6cbeginE)
_ZN40_INTERNAL_0d297342_4_k_cu_02500988_355534cuda3std3__45__cpo6cbeginE:
	.zero		1
	.type		_ZN40_INTERNAL_0d297342_4_k_cu_02500988_355534cuda3std3__48in_placeE,@object
	.size		_ZN40_INTERNAL_0d297342_4_k_cu_02500988_355534cuda3std3__48in_placeE,(_ZN40_INTERNAL_0d297342_4_k_cu_02500988_355534cuda3std6ranges3__45__cpo9iter_moveE - _ZN40_INTERNAL_0d297342_4_k_cu_02500988_355534cuda3std3__48in_placeE)
_ZN40_INTERNAL_0d297342_4_k_cu_02500988_355534cuda3std3__48in_placeE:
	.zero		1
	.type		_ZN40_INTERNAL_0d297342_4_k_cu_02500988_355534cuda3std6ranges3__45__cpo9iter_moveE,@object
	.size		_ZN40_INTERNAL_0d297342_4_k_cu_02500988_355534cuda3std6ranges3__45__cpo9iter_moveE,(_ZN40_INTERNAL_0d297342_4_k_cu_02500988_355534cuda3std3__45__cpo5beginE - _ZN40_INTERNAL_0d297342_4_k_cu_02500988_355534cuda3std6ranges3__45__cpo9iter_moveE)
_ZN40_INTERNAL_0d297342_4_k_cu_02500988_355534cuda3std6ranges3__45__cpo9iter_moveE:
	.zero		1
	.type		_ZN40_INTERNAL_0d297342_4_k_cu_02500988_355534cuda3std3__45__cpo5beginE,@object
	.size		_ZN40_INTERNAL_0d297342_4_k_cu_02500988_355534cuda3std3__45__cpo5beginE,(_ZN40_INTERNAL_0d297342_4_k_cu_02500988_355534cuda3std3__442_GLOBAL__N__0d297342_4_k_cu_02500988_355536ignoreE - _ZN40_INTERNAL_0d297342_4_k_cu_02500988_355534cuda3std3__45__cpo5beginE)
_ZN40_INTERNAL_0d297342_4_k_cu_02500988_355534cuda3std3__45__cpo5beginE:
	.zero		1
	.type		_ZN40_INTERNAL_0d297342_4_k_cu_02500988_355534cuda3std3__442_GLOBAL__N__0d297342_4_k_cu_02500988_355536ignoreE,@object
	.size		_ZN40_INTERNAL_0d297342_4_k_cu_02500988_355534cuda3std3__442_GLOBAL__N__0d297342_4_k_cu_02500988_355536ignoreE,(_ZN40_INTERNAL_0d297342_4_k_cu_02500988_355534cute7productE - _ZN40_INTERNAL_0d297342_4_k_cu_02500988_355534cuda3std3__442_GLOBAL__N__0d297342_4_k_cu_02500988_355536ignoreE)
_ZN40_INTERNAL_0d297342_4_k_cu_02500988_355534cuda3std3__442_GLOBAL__N__0d297342_4_k_cu_02500988_355536ignoreE:
	.zero		1
	.type		_ZN40_INTERNAL_0d297342_4_k_cu_02500988_355534cute7productE,@object
	.size		_ZN40_INTERNAL_0d297342_4_k_cu_02500988_355534cute7productE,(_ZN40_INTERNAL_0d297342_4_k_cu_02500988_355534cuda3std3__45__cpo3endE - _ZN40_INTERNAL_0d297342_4_k_cu_02500988_355534cute7productE)
_ZN40_INTERNAL_0d297342_4_k_cu_02500988_355534cute7productE:
	.zero		1
	.type		_ZN40_INTERNAL_0d297342_4_k_cu_02500988_355534cuda3std3__45__cpo3endE,@object
	.size		_ZN40_INTERNAL_0d297342_4_k_cu_02500988_355534cuda3std3__45__cpo3endE,(_ZN40_INTERNAL_0d297342_4_k_cu_02500988_355534cuda3std3__419piecewise_constructE - _ZN40_INTERNAL_0d297342_4_k_cu_02500988_355534cuda3std3__45__cpo3endE)
_ZN40_INTERNAL_0d297342_4_k_cu_02500988_355534cuda3std3__45__cpo3endE:
	.zero		1
	.type		_ZN40_INTERNAL_0d297342_4_k_cu_02500988_355534cuda3std3__419piecewise_constructE,@object
	.size		_ZN40_INTERNAL_0d297342_4_k_cu_02500988_355534cuda3std3__419piecewise_constructE,(_ZN40_INTERNAL_0d297342_4_k_cu_02500988_355534cuda3std3__45__cpo4cendE - _ZN40_INTERNAL_0d297342_4_k_cu_02500988_355534cuda3std3__419piecewise_constructE)
_ZN40_INTERNAL_0d297342_4_k_cu_02500988_355534cuda3std3__419piecewise_constructE:
	.zero		1
	.type		_ZN40_INTERNAL_0d297342_4_k_cu_02500988_355534cuda3std3__45__cpo4cendE,@object
	.size		_ZN40_INTERNAL_0d297342_4_k_cu_02500988_355534cuda3std3__45__cpo4cendE,(_ZN40_INTERNAL_0d297342_4_k_cu_02500988_355534cuda3std6ranges3__45__cpo4swapE - _ZN40_INTERNAL_0d297342_4_k_cu_02500988_355534cuda3std3__45__cpo4cendE)
_ZN40_INTERNAL_0d297342_4_k_cu_02500988_355534cuda3std3__45__cpo4cendE:
	.zero		1
	.type		_ZN40_INTERNAL_0d297342_4_k_cu_02500988_355534cuda3std6ranges3__45__cpo4swapE,@object
	.size		_ZN40_INTERNAL_0d297342_4_k_cu_02500988_355534cuda3std6ranges3__45__cpo4swapE,(.L_9 - _ZN40_INTERNAL_0d297342_4_k_cu_02500988_355534cuda3std6ranges3__45__cpo4swapE)
_ZN40_INTERNAL_0d297342_4_k_cu_02500988_355534cuda3std6ranges3__45__cpo4swapE:
	.zero		1
.L_9:


//--------------------- .nv.constant0._ZN7cutlass13device_kernelINS_4gemm6kernel13GemmUniversalIN4cute5tupleIJiiiiEEENS1_10collective13CollectiveMmaINS1_39MainloopSm90TmaGmmaRmemAWarpSpecializedILi9ENS5_IJNS4_1CILi1EEESB_SB_EEENS1_35KernelTmaWarpSpecializedCooperativeEEENS5_IJNSA_ILi128EEENSA_ILi64EEENSA_ILi32EEEEEEfNS5_IJlSB_lEEEfNS5_IJSB_llEEENS4_8TiledMMAINS4_8MMA_AtomIJNS4_4SM904GMMA29MMA_64x64x8_F32TF32TF32_RS_TNILNSO_7ScaleInE1ELSQ_1EEEEEENS4_6LayoutINS5_IJNSA_ILi2EEESB_SB_EEENS5_IJSB_NSA_ILi0EEESW_EEEEENS5_IJNS4_10UnderscoreESZ_SZ_EEEEENS4_13SM90_TMA_LOADENS4_14ComposedLayoutINS4_7SwizzleILi3ELi4ELi3EEENS4_18smem_ptr_flag_bitsILi32EEENST_INS5_IJNSA_ILi8EEESH_EEENS5_IJSH_SB_EEEEEEEvNS4_8identityES12_NS13_INS14_ILi1ELi4ELi3EEES17_NST_INS5_IJS18_S18_EEENS5_IJSB_S18_EEEEEEENS4_9Copy_AtomIJNS4_39AutoVectorizingCopyWithAssumedAlignmentILi128EEEfEEES1D_EENS_8epilogue10collective6detail29Sm90TmaWarpSpecializedAdapterINS1P_15DefaultEpilogueIfSJ_SJ_NS1O_6thread17LinearCombinationIfLi1EffLNS1T_9ScaleType4KindE0ELNS_15FloatRoundStyleE2EfEENS1_15EpilogueDefaultEEEEEvvEEEEvNT_6ParamsE --------------------------
	.section	.nv.constant0._ZN7cutlass13device_kernelINS_4gemm6kernel13GemmUniversalIN4cute5tupleIJiiiiEEENS1_10collective13CollectiveMmaINS1_39MainloopSm90TmaGmmaRmemAWarpSpecializedILi9ENS5_IJNS4_1CILi1EEESB_SB_EEENS1_35KernelTmaWarpSpecializedCooperativeEEENS5_IJNSA_ILi128EEENSA_ILi64EEENSA_ILi32EEEEEEfNS5_IJlSB_lEEEfNS5_IJSB_llEEENS4_8TiledMMAINS4_8MMA_AtomIJNS4_4SM904GMMA29MMA_64x64x8_F32TF32TF32_RS_TNILNSO_7ScaleInE1ELSQ_1EEEEEENS4_6LayoutINS5_IJNSA_ILi2EEESB_SB_EEENS5_IJSB_NSA_ILi0EEESW_EEEEENS5_IJNS4_10UnderscoreESZ_SZ_EEEEENS4_13SM90_TMA_LOADENS4_14ComposedLayoutINS4_7SwizzleILi3ELi4ELi3EEENS4_18smem_ptr_flag_bitsILi32EEENST_INS5_IJNSA_ILi8EEESH_EEENS5_IJSH_SB_EEEEEEEvNS4_8identityES12_NS13_INS14_ILi1ELi4ELi3EEES17_NST_INS5_IJS18_S18_EEENS5_IJSB_S18_EEEEEEENS4_9Copy_AtomIJNS4_39AutoVectorizingCopyWithAssumedAlignmentILi128EEEfEEES1D_EENS_8epilogue10collective6detail29Sm90TmaWarpSpecializedAdapterINS1P_15DefaultEpilogueIfSJ_SJ_NS1O_6thread17LinearCombinationIfLi1EffLNS1T_9ScaleType4KindE0ELNS_15FloatRoundStyleE2EfEENS1_15EpilogueDefaultEEEEEvvEEEEvNT_6ParamsE,"a",@progbits
	.sectionflags	@""
	.align	4
.nv.constant0._ZN7cutlass13device_kernelINS_4gemm6kernel13GemmUniversalIN4cute5tupleIJiiiiEEENS1_10collective13CollectiveMmaINS1_39MainloopSm90TmaGmmaRmemAWarpSpecializedILi9ENS5_IJNS4_1CILi1EEESB_SB_EEENS1_35KernelTmaWarpSpecializedCooperativeEEENS5_IJNSA_ILi128EEENSA_ILi64EEENSA_ILi32EEEEEEfNS5_IJlSB_lEEEfNS5_IJSB_llEEENS4_8TiledMMAINS4_8MMA_AtomIJNS4_4SM904GMMA29MMA_64x64x8_F32TF32TF32_RS_TNILNSO_7ScaleInE1ELSQ_1EEEEEENS4_6LayoutINS5_IJNSA_ILi2EEESB_SB_EEENS5_IJSB_NSA_ILi0EEESW_EEEEENS5_IJNS4_10UnderscoreESZ_SZ_EEEEENS4_13SM90_TMA_LOADENS4_14ComposedLayoutINS4_7SwizzleILi3ELi4ELi3EEENS4_18smem_ptr_flag_bitsILi32EEENST_INS5_IJNSA_ILi8EEESH_EEENS5_IJSH_SB_EEEEEEEvNS4_8identityES12_NS13_INS14_ILi1ELi4ELi3EEES17_NST_INS5_IJS18_S18_EEENS5_IJSB_S18_EEEEEEENS4_9Copy_AtomIJNS4_39AutoVectorizingCopyWithAssumedAlignmentILi128EEEfEEES1D_EENS_8epilogue10collective6detail29Sm90TmaWarpSpecializedAdapterINS1P_15DefaultEpilogueIfSJ_SJ_NS1O_6thread17LinearCombinationIfLi1EffLNS1T_9ScaleType4KindE0ELNS_15FloatRoundStyleE2EfEENS1_15EpilogueDefaultEEEEEvvEEEEvNT_6ParamsE:
	.zero		1664


//--------------------- SYMBOLS --------------------------

	.type		.nv.reservedSmem.offset0,@object
	.size		.nv.reservedSmem.offset0,0x4
	.type		__assertfail,@function
